def matmul_kernel(
    a_ptr,
    b_ptr,
    c_ptr,
    M,
    N,
    K,
    stride_am,
    stride_ak,
    stride_bk,
    stride_bn,
    stride_cm,
    stride_cn,
    BLOCK_M: tl.constexpr,
    BLOCK_N: tl.constexpr,
    BLOCK_K: tl.constexpr,
    GROUP_M: tl.constexpr,
):
    pid = tl.program_id(axis=0)
    num_pid_m = tl.cdiv(M, BLOCK_M)
    num_pid_n = tl.cdiv(N, BLOCK_N)
    num_pid_in_group = GROUP_M * num_pid_n
    group_id = pid // num_pid_in_group
    first_pid_m = group_id * GROUP_M
    group_size_m = min(num_pid_m - first_pid_m, GROUP_M)
    pid_m = first_pid_m + ((pid % num_pid_in_group) % group_size_m)
    pid_n = (pid % num_pid_in_group) // group_size_m

    offs_am = (pid_m * BLOCK_M + tl.arange(0, BLOCK_M)) % M
    offs_bn = (pid_n * BLOCK_N + tl.arange(0, BLOCK_N)) % N
    offs_k = tl.arange(0, BLOCK_K)
    a_ptrs = a_ptr + offs_am[:, None] * stride_am + offs_k[None, :] * stride_ak
    b_ptrs = b_ptr + offs_k[:, None] * stride_bk + offs_bn[None, :] * stride_bn

    acc = tl.zeros((BLOCK_M, BLOCK_N), dtype=tl.float32)
    for kk in range(0, tl.cdiv(K, BLOCK_K)):
        a = tl.load(a_ptrs, mask=offs_k[None, :] < K - kk * BLOCK_K, other=0.0)
        b = tl.load(b_ptrs, mask=offs_k[:, None] < K - kk * BLOCK_K, other=0.0)
        acc = tl.dot(a, b, acc)
        a_ptrs += BLOCK_K * stride_ak
        b_ptrs += BLOCK_K * stride_bk

    c = acc.to(c_ptr.dtype.element_ty)
    offs_cm = pid_m * BLOCK_M + tl.arange(0, BLOCK_M)
    offs_cn = pid_n * BLOCK_N + tl.arange(0, BLOCK_N)
    c_ptrs = c_ptr + offs_cm[:, None] * stride_cm + offs_cn[None, :] * stride_cn
    mask = (offs_cm[:, None] < M) & (offs_cn[None, :] < N)
    tl.store(c_ptrs, c, mask=mask)

# config = {"BLOCK_K": 64, "BLOCK_M": 512, "BLOCK_N": 128, "GROUP_M": 8, "arch": "sm_90", "dtype": "bf16", "num_ctas": 1, "num_stages": 3, "num_warps": 16}
# arch = sm_90


// ===== COMPILED SASS (sm_90a) =====

	.target	sm_90a

	.elftype	@"ET_EXEC"


//--------------------- .note.nv.tkinfo           --------------------------
	.section	.note.nv.tkinfo,"",@"SHT_NOTE"
	.sectionflags	@"SHF_NOTE_NV_TKINFO"
	.tkinfo
        /*0018*/ 	.word	0x00000002
        /*0030*/ 	.string	""
        /*0030*/ 	.string	"ptxas"
        /*0030*/ 	.string	"Cuda compilation tools, release 13.0, V13.0.88"
        /*0030*/ 	.string	"Build cuda_13.0.r13.0/compiler.36424714_0"
        /*0030*/ 	.string	"-v  -suppress-debug-info  -lineinfo  -arch sm_90a "



//--------------------- .note.nv.cuinfo           --------------------------
	.section	.note.nv.cuinfo,"",@"SHT_NOTE"
	.sectionflags	@"SHF_NOTE_NV_CUINFO"
        /*0018*/ 	.short	0x0002
        /*001a*/ 	.short	0x005a
        /*001c*/ 	.short	0x0082
	.zero		2


//--------------------- .nv.info                  --------------------------
	.section	.nv.info,"",@"SHT_CUDA_INFO"
	.align	4


	//----- nvinfo : EIATTR_REGCOUNT
	.align		4
        /*0000*/ 	.byte	0x04, 0x2f
        /*0002*/ 	.short	(.L_1 - .L_0)
	.align		4
.L_0:
        /*0004*/ 	.word	index@(matmul_kernel)
        /*0008*/ 	.word	0x00000080


	//----- nvinfo : EIATTR_FRAME_SIZE
	.align		4
.L_1:
        /*000c*/ 	.byte	0x04, 0x11
        /*000e*/ 	.short	(.L_3 - .L_2)
	.align		4
.L_2:
        /*0010*/ 	.word	index@(matmul_kernel)
        /*0014*/ 	.word	0x00000240


	//----- nvinfo : EIATTR_MIN_STACK_SIZE
	.align		4
.L_3:
        /*0018*/ 	.byte	0x04, 0x12
        /*001a*/ 	.short	(.L_5 - .L_4)
	.align		4
.L_4:
        /*001c*/ 	.word	index@(matmul_kernel)
        /*0020*/ 	.word	0x00000240
.L_5:


//--------------------- .nv.compat                --------------------------
	.section	.nv.compat,"",@"SHT_CUDA_COMPAT_INFO"
	.align	4
        /*0000*/ 	.byte	0x02, 0x09, 0x01, 0x00, 0x02, 0x02, 0x04, 0x00, 0x02, 0x05, 0x05, 0x00, 0x03, 0x07, 0x01, 0x01
        /*0010*/ 	.byte	0x02, 0x03, 0x00, 0x00, 0x02, 0x06, 0x01, 0x00, 0x04, 0x0b, 0x08, 0x00, 0x00, 0x00, 0x00, 0x00
        /*0020*/ 	.byte	0x00, 0x00, 0x00, 0x00


//--------------------- .nv.info.matmul_kernel    --------------------------
	.section	.nv.info.matmul_kernel,"",@"SHT_CUDA_INFO"
	.sectionflags	@""
	.align	4


	//----- nvinfo : EIATTR_CUDA_API_VERSION
	.align		4
        /*0000*/ 	.byte	0x04, 0x37
        /*0002*/ 	.short	(.L_7 - .L_6)
.L_6:
        /*0004*/ 	.word	0x00000082


	//----- nvinfo : EIATTR_KPARAM_INFO
	.align		4
.L_7:
        /*0008*/ 	.byte	0x04, 0x17
        /*000a*/ 	.short	(.L_9 - .L_8)
.L_8:
        /*000c*/ 	.word	0x00000000
        /*0010*/ 	.short	0x000d
        /*0012*/ 	.short	0x0048
        /*0014*/ 	.byte	0x00, 0xf4, 0x21, 0x00


	//----- nvinfo : EIATTR_KPARAM_INFO
	.align		4
.L_9:
        /*0018*/ 	.byte	0x04, 0x17
        /*001a*/ 	.short	(.L_11 - .L_10)
.L_10:
        /*001c*/ 	.word	0x00000000
        /*0020*/ 	.short	0x000c
        /*0022*/ 	.short	0x0040
        /*0024*/ 	.byte	0x00, 0xf4, 0x21, 0x00


	//----- nvinfo : EIATTR_KPARAM_INFO
	.align		4
.L_11:
        /*0028*/ 	.byte	0x04, 0x17
        /*002a*/ 	.short	(.L_13 - .L_12)
.L_12:
        /*002c*/ 	.word	0x00000000
        /*0030*/ 	.short	0x000b
        /*0032*/ 	.short	0x0038
        /*0034*/ 	.byte	0x00, 0xf0, 0x11, 0x00


	//----- nvinfo : EIATTR_KPARAM_INFO
	.align		4
.L_13:
        /*0038*/ 	.byte	0x04, 0x17
        /*003a*/ 	.short	(.L_15 - .L_14)
.L_14:
        /*003c*/ 	.word	0x00000000
        /*0040*/ 	.short	0x000a
        /*0042*/ 	.short	0x0034
        /*0044*/ 	.byte	0x00, 0xf0, 0x11, 0x00


	//----- nvinfo : EIATTR_KPARAM_INFO
	.align		4
.L_15:
        /*0048*/ 	.byte	0x04, 0x17
        /*004a*/ 	.short	(.L_17 - .L_16)
.L_16:
        /*004c*/ 	.word	0x00000000
        /*0050*/ 	.short	0x0009
        /*0052*/ 	.short	0x0030
        /*0054*/ 	.byte	0x00, 0xf0, 0x11, 0x00


	//----- nvinfo : EIATTR_KPARAM_INFO
	.align		4
.L_17:
        /*0058*/ 	.byte	0x04, 0x17
        /*005a*/ 	.short	(.L_19 - .L_18)
.L_18:
        /*005c*/ 	.word	0x00000000
        /*0060*/ 	.short	0x0008
        /*0062*/ 	.short	0x002c
        /*0064*/ 	.byte	0x00, 0xf0, 0x11, 0x00


	//----- nvinfo : EIATTR_KPARAM_INFO
	.align		4
.L_19:
        /*0068*/ 	.byte	0x04, 0x17
        /*006a*/ 	.short	(.L_21 - .L_20)
.L_20:
        /*006c*/ 	.word	0x00000000
        /*0070*/ 	.short	0x0007
        /*0072*/ 	.short	0x0028
        /*0074*/ 	.byte	0x00, 0xf0, 0x11, 0x00


	//----- nvinfo : EIATTR_KPARAM_INFO
	.align		4
.L_21:
        /*0078*/ 	.byte	0x04, 0x17
        /*007a*/ 	.short	(.L_23 - .L_22)
.L_22:
        /*007c*/ 	.word	0x00000000
        /*0080*/ 	.short	0x0006
        /*0082*/ 	.short	0x0024
        /*0084*/ 	.byte	0x00, 0xf0, 0x11, 0x00


	//----- nvinfo : EIATTR_KPARAM_INFO
	.align		4
.L_23:
        /*0088*/ 	.byte	0x04, 0x17
        /*008a*/ 	.short	(.L_25 - .L_24)
.L_24:
        /*008c*/ 	.word	0x00000000
        /*0090*/ 	.short	0x0005
        /*0092*/ 	.short	0x0020
        /*0094*/ 	.byte	0x00, 0xf0, 0x11, 0x00


	//----- nvinfo : EIATTR_KPARAM_INFO
	.align		4
.L_25:
        /*0098*/ 	.byte	0x04, 0x17
        /*009a*/ 	.short	(.L_27 - .L_26)
.L_26:
        /*009c*/ 	.word	0x00000000
        /*00a0*/ 	.short	0x0004
        /*00a2*/ 	.short	0x001c
        /*00a4*/ 	.byte	0x00, 0xf0, 0x11, 0x00


	//----- nvinfo : EIATTR_KPARAM_INFO
	.align		4
.L_27:
        /*00a8*/ 	.byte	0x04, 0x17
        /*00aa*/ 	.short	(.L_29 - .L_28)
.L_28:
        /*00ac*/ 	.word	0x00000000
        /*00b0*/ 	.short	0x0003
        /*00b2*/ 	.short	0x0018
        /*00b4*/ 	.byte	0x00, 0xf0, 0x11, 0x00


	//----- nvinfo : EIATTR_KPARAM_INFO
	.align		4
.L_29:
        /*00b8*/ 	.byte	0x04, 0x17
        /*00ba*/ 	.short	(.L_31 - .L_30)
.L_30:
        /*00bc*/ 	.word	0x00000000
        /*00c0*/ 	.short	0x0002
        /*00c2*/ 	.short	0x0010
        /*00c4*/ 	.byte	0x00, 0xf4, 0x21, 0x00


	//----- nvinfo : EIATTR_KPARAM_INFO
	.align		4
.L_31:
        /*00c8*/ 	.byte	0x04, 0x17
        /*00ca*/ 	.short	(.L_33 - .L_32)
.L_32:
        /*00cc*/ 	.word	0x00000000
        /*00d0*/ 	.short	0x0001
        /*00d2*/ 	.short	0x0008
        /*00d4*/ 	.byte	0x00, 0xf4, 0x21, 0x00


	//----- nvinfo : EIATTR_KPARAM_INFO
	.align		4
.L_33:
        /*00d8*/ 	.byte	0x04, 0x17
        /*00da*/ 	.short	(.L_35 - .L_34)
.L_34:
        /*00dc*/ 	.word	0x00000000
        /*00e0*/ 	.short	0x0000
        /*00e2*/ 	.short	0x0000
        /*00e4*/ 	.byte	0x00, 0xf4, 0x21, 0x00


	//----- nvinfo : EIATTR_SPARSE_MMA_MASK
	.align		4
.L_35:
        /*00e8*/ 	.byte	0x03, 0x50
        /*00ea*/ 	.short	0x0000


	//----- nvinfo : EIATTR_MAXREG_COUNT
	.align		4
        /*00ec*/ 	.byte	0x03, 0x1b
        /*00ee*/ 	.short	0x0080


	//----- nvinfo : EIATTR_NUM_BARRIERS
	.align		4
        /*00f0*/ 	.byte	0x02, 0x4c
        /*00f2*/ 	.byte	0x01
	.zero		1


	//----- nvinfo : EIATTR_ANNOTATIONS
	.align		4
        /*00f4*/ 	.byte	0x04, 0x55
        /*00f6*/ 	.short	(.L_37 - .L_36)


	//   ....[0]....
.L_36:
        /*00f8*/ 	.word	0x00000001
        /*00fc*/ 	.byte	0x20, 0x07, 0x00, 0x00, 0x01, 0x00, 0x00, 0x00, 0x60, 0x19, 0x00, 0x00, 0x01, 0x00, 0x00, 0x00
        /* <DEDUP_REMOVED lines=137> */
        /*099c*/ 	.byte	0x90, 0x58, 0x00, 0x00, 0x01, 0x00, 0x00, 0x00, 0x60, 0x5c, 0x00, 0x00


	//----- nvinfo : EIATTR_MERCURY_ISA_VERSION
	.align		4
.L_37:
        /*09a8*/ 	.byte	0x03, 0x5f
        /*09aa*/ 	.short	0x0101


	//----- nvinfo : EIATTR_EXIT_INSTR_OFFSETS
	.align		4
        /*09ac*/ 	.byte	0x04, 0x1c
        /*09ae*/ 	.short	(.L_39 - .L_38)


	//   ....[0]....
.L_38:
        /*09b0*/ 	.word	0x0000a040


	//   ....[1]....
        /*09b4*/ 	.word	0x0000a070


	//----- nvinfo : EIATTR_REQNTID
	.align		4
.L_39:
        /*09b8*/ 	.byte	0x04, 0x10
        /*09ba*/ 	.short	(.L_41 - .L_40)
.L_40:
        /*09bc*/ 	.word	0x00000200
        /*09c0*/ 	.word	0x00000001
        /*09c4*/ 	.word	0x00000001


	//----- nvinfo : EIATTR_CBANK_PARAM_SIZE
	.align		4
.L_41:
        /*09c8*/ 	.byte	0x03, 0x19
        /*09ca*/ 	.short	0x0050


	//----- nvinfo : EIATTR_PARAM_CBANK
	.align		4
        /*09cc*/ 	.byte	0x04, 0x0a
        /*09ce*/ 	.short	(.L_43 - .L_42)
	.align		4
.L_42:
        /*09d0*/ 	.word	index@(.nv.constant0.matmul_kernel)
        /*09d4*/ 	.short	0x0210
        /*09d6*/ 	.short	0x0050


	//----- nvinfo : EIATTR_SW_WAR
	.align		4
.L_43:
        /*09d8*/ 	.byte	0x04, 0x36
        /*09da*/ 	.short	(.L_45 - .L_44)
.L_44:
        /*09dc*/ 	.word	0x00000008
.L_45:


//--------------------- .nv.callgraph             --------------------------
	.section	.nv.callgraph,"",@"SHT_CUDA_CALLGRAPH"
	.align	4
	.sectionentsize	8
	.align		4
        /*0000*/ 	.word	0x00000000
	.align		4
        /*0004*/ 	.word	0xffffffff
	.align		4
        /*0008*/ 	.word	0x00000000
	.align		4
        /*000c*/ 	.word	0xfffffffe
	.align		4
        /*0010*/ 	.word	0x00000000
	.align		4
        /*0014*/ 	.word	0xfffffffd
	.align		4
        /*0018*/ 	.word	0x00000000
	.align		4
        /*001c*/ 	.word	0xfffffffc


//--------------------- .text.matmul_kernel       --------------------------
	.section	.text.matmul_kernel,"ax",@progbits
	.align	128
        .global         matmul_kernel
        .type           matmul_kernel,@function
        .size           matmul_kernel,(.L_x_3 - matmul_kernel)
        .other          matmul_kernel,@"STO_CUDA_ENTRY STV_DEFAULT"
matmul_kernel:
.text.matmul_kernel:
[----:B------:R-:W0:Y:S08]  /*0000*/  LDC R1, c[0x0][0x28] ;  /* 0x00000a00ff017b82 */ /* 0x000e300000000800 */
[----:B------:R-:W1:Y:S01]  /*0010*/  LDC.64 R10, c[0x0][0x228] ;  /* 0x00008a00ff0a7b82 */ /* 0x000e620000000a00 */
[----:B------:R-:W2:Y:S01]  /*0020*/  S2R R5, SR_CTAID.X ;  /* 0x0000000000057919 */ /* 0x000ea20000002500 */
[----:B0-----:R-:W-:Y:S01]  /*0030*/  VIADD R1, R1, 0xfffffdc0 ;  /* 0xfffffdc001017836 */ /* 0x001fe20000000000 */
[----:B------:R-:W-:Y:S01]  /*0040*/  UMOV UR12, 0x400 ;  /* 0x00000400000c7882 */ /* 0x000fe20000000000 */
[----:B------:R-:W-:Y:S01]  /*0050*/  ULDC.64 UR14, c[0x0][0x208] ;  /* 0x00008200000e7ab9 */ /* 0x000fe20000000a00 */
[----:B------:R-:W0:Y:S01]  /*0060*/  S2R R104, SR_TID.X ;  /* 0x0000000000687919 */ /* 0x000e220000002100 */
[----:B------:R-:W-:-:S02]  /*0070*/  CS2R R24, SRZ ;  /* 0x0000000000187805 */ /* 0x000fc4000001ff00 */
[----:B------:R-:W-:Y:S01]  /*0080*/  CS2R R26, SRZ ;  /* 0x00000000001a7805 */ /* 0x000fe2000001ff00 */
[----:B------:R-:W3:Y:S01]  /*0090*/  S2UR UR4, SR_CgaCtaId ;  /* 0x00000000000479c3 */ /* 0x000ee20000008800 */
[----:B------:R-:W-:Y:S02]  /*00a0*/  CS2R R28, SRZ ;  /* 0x00000000001c7805 */ /* 0x000fe4000001ff00 */
[----:B------:R-:W-:Y:S02]  /*00b0*/  CS2R R30, SRZ ;  /* 0x00000000001e7805 */ /* 0x000fe4000001ff00 */
[----:B------:R-:W-:Y:S02]  /*00c0*/  CS2R R32, SRZ ;  /* 0x0000000000207805 */ /* 0x000fe4000001ff00 */
[----:B------:R-:W-:Y:S02]  /*00d0*/  CS2R R34, SRZ ;  /* 0x0000000000227805 */ /* 0x000fe4000001ff00 */
[----:B------:R-:W-:-:S02]  /*00e0*/  CS2R R36, SRZ ;  /* 0x0000000000247805 */ /* 0x000fc4000001ff00 */
[----:B------:R-:W-:Y:S02]  /*00f0*/  CS2R R38, SRZ ;  /* 0x0000000000267805 */ /* 0x000fe4000001ff00 */
        /* <DEDUP_REMOVED lines=8> */
[----:B------:R-:W-:Y:S01]  /*0180*/  CS2R R56, SRZ ;  /* 0x0000000000387805 */ /* 0x000fe2000001ff00 */
[----:B-1----:R-:W-:Y:S01]  /*0190*/  VIADD R0, R11, 0x7f ;  /* 0x0000007f0b007836 */ /* 0x002fe20000000000 */
[----:B------:R-:W-:Y:S02]  /*01a0*/  CS2R R58, SRZ ;  /* 0x00000000003a7805 */ /* 0x000fe4000001ff00 */
[----:B------:R-:W-:-:S02]  /*01b0*/  CS2R R60, SRZ ;  /* 0x00000000003c7805 */ /* 0x000fc4000001ff00 */
[----:B------:R-:W-:Y:S02]  /*01c0*/  CS2R R62, SRZ ;  /* 0x00000000003e7805 */ /* 0x000fe4000001ff00 */
[----:B------:R-:W-:Y:S02]  /*01d0*/  CS2R R64, SRZ ;  /* 0x0000000000407805 */ /* 0x000fe4000001ff00 */
[----:B------:R-:W-:Y:S02]  /*01e0*/  SHF.R.S32.HI R3, RZ, 0x1f, R0 ;  /* 0x0000001fff037819 */ /* 0x000fe40000011400 */
[----:B------:R-:W-:Y:S02]  /*01f0*/  CS2R R66, SRZ ;  /* 0x0000000000427805 */ /* 0x000fe4000001ff00 */
[----:B------:R-:W-:Y:S01]  /*0200*/  CS2R R68, SRZ ;  /* 0x0000000000447805 */ /* 0x000fe2000001ff00 */
[----:B---3--:R-:W-:Y:S01]  /*0210*/  ULEA UR12, UR4, UR12, 0x18 ;  /* 0x0000000c040c7291 */ /* 0x008fe2000f8ec03f */
[----:B------:R-:W-:-:S02]  /*0220*/  LEA.HI R3, R3, R0, RZ, 0x7 ;  /* 0x0000000003037211 */ /* 0x000fc400078f38ff */
[----:B------:R-:W-:Y:S02]  /*0230*/  CS2R R70, SRZ ;  /* 0x0000000000467805 */ /* 0x000fe4000001ff00 */
[----:B--2---:R-:W-:Y:S02]  /*0240*/  IABS R8, R5 ;  /* 0x0000000500087213 */ /* 0x004fe40000000000 */
[----:B------:R-:W-:Y:S02]  /*0250*/  CS2R R72, SRZ ;  /* 0x0000000000487805 */ /* 0x000fe4000001ff00 */
[----:B------:R-:W-:Y:S02]  /*0260*/  SHF.R.S32.HI R3, RZ, 0x7, R3 ;  /* 0x00000007ff037819 */ /* 0x000fe40000011403 */
[----:B------:R-:W-:Y:S02]  /*0270*/  CS2R R74, SRZ ;  /* 0x00000000004a7805 */ /* 0x000fe4000001ff00 */
[----:B------:R-:W-:-:S02]  /*0280*/  CS2R R76, SRZ ;  /* 0x00000000004c7805 */ /* 0x000fc4000001ff00 */
[----:B------:R-:W-:Y:S02]  /*0290*/  CS2R R78, SRZ ;  /* 0x00000000004e7805 */ /* 0x000fe4000001ff00 */
[----:B------:R-:W-:Y:S01]  /*02a0*/  CS2R R80, SRZ ;  /* 0x0000000000507805 */ /* 0x000fe2000001ff00 */
[----:B------:R-:W-:Y:S01]  /*02b0*/  IMAD.SHL.U32 R4, R3, 0x8, RZ ;  /* 0x0000000803047824 */ /* 0x000fe200078e00ff */
[----:B------:R-:W-:Y:S02]  /*02c0*/  CS2R R82, SRZ ;  /* 0x0000000000527805 */ /* 0x000fe4000001ff00 */
[----:B------:R-:W-:Y:S02]  /*02d0*/  CS2R R84, SRZ ;  /* 0x0000000000547805 */ /* 0x000fe4000001ff00 */
[----:B------:R-:W-:Y:S02]  /*02e0*/  CS2R R86, SRZ ;  /* 0x0000000000567805 */ /* 0x000fe4000001ff00 */
[----:B------:R-:W-:-:S02]  /*02f0*/  IABS R7, R4 ;  /* 0x0000000400077213 */ /* 0x000fc40000000000 */
[----:B------:R-:W-:Y:S02]  /*0300*/  IABS R12, R4 ;  /* 0x00000004000c7213 */ /* 0x000fe40000000000 */
[----:B------:R-:W1:Y:S08]  /*0310*/  I2F.RP R0, R7 ;  /* 0x0000000700007306 */ /* 0x000e700000209400 */
[----:B-1----:R-:W1:Y:S02]  /*0320*/  MUFU.RCP R0, R0 ;  /* 0x0000000000007308 */ /* 0x002e640000001000 */
[----:B-1----:R-:W-:-:S02]  /*0330*/  VIADD R2, R0, 0xffffffe ;  /* 0x0ffffffe00027836 */ /* 0x002fc40000000000 */
[----:B------:R-:W-:-:S04]  /*0340*/  IMAD.MOV R0, RZ, RZ, -R12 ;  /* 0x000000ffff007224 */ /* 0x000fc800078e0a0c */
[----:B------:R1:W2:Y:S01]  /*0350*/  F2I.FTZ.U32.TRUNC.NTZ R3, R2 ;  /* 0x0000000200037305 */ /* 0x0002a2000021f000 */
[----:B------:R-:W3:Y:S01]  /*0360*/  LDC R12, c[0x0][0x230] ;  /* 0x00008c00ff0c7b82 */ /* 0x000ee20000000800 */
[----:B-1----:R-:W-:Y:S02]  /*0370*/  IMAD.MOV.U32 R2, RZ, RZ, RZ ;  /* 0x000000ffff027224 */ /* 0x002fe400078e00ff */
[----:B--2---:R-:W-:-:S04]  /*0380*/  IMAD.MOV R6, RZ, RZ, -R3 ;  /* 0x000000ffff067224 */ /* 0x004fc800078e0a03 */
[----:B------:R-:W-:Y:S02]  /*0390*/  IMAD R9, R6, R7, RZ ;  /* 0x0000000706097224 */ /* 0x000fe400078e02ff */
[----:B------:R-:W-:Y:S02]  /*03a0*/  IMAD.MOV.U32 R6, RZ, RZ, R8 ;  /* 0x000000ffff067224 */ /* 0x000fe400078e0008 */
[----:B------:R-:W-:-:S04]  /*03b0*/  IMAD.HI.U32 R3, R3, R9, R2 ;  /* 0x0000000903037227 */ /* 0x000fc800078e0002 */
[----:B---3--:R-:W-:Y:S02]  /*03c0*/  VIADD R12, R12, 0x3f ;  /* 0x0000003f0c0c7836 */ /* 0x008fe40000000000 */
[----:B------:R-:W-:-:S04]  /*03d0*/  IMAD.HI.U32 R3, R3, R6, RZ ;  /* 0x0000000603037227 */ /* 0x000fc800078e00ff */
[----:B------:R-:W-:-:S05]  /*03e0*/  IMAD R0, R3, R0, R6 ;  /* 0x0000000003007224 */ /* 0x000fca00078e0206 */
[----:B------:R-:W-:-:S13]  /*03f0*/  ISETP.GT.U32.AND P1, PT, R7, R0, PT ;  /* 0x000000000700720c */ /* 0x000fda0003f24070 */
[----:B------:R-:W-:Y:S02]  /*0400*/  @!P1 IMAD.IADD R0, R0, 0x1, -R7 ;  /* 0x0000000100009824 */ /* 0x000fe400078e0a07 */
[----:B------:R-:W-:Y:S01]  /*0410*/  @!P1 VIADD R3, R3, 0x1 ;  /* 0x0000000103039836 */ /* 0x000fe20000000000 */
[----:B------:R-:W-:Y:S02]  /*0420*/  ISETP.NE.AND P1, PT, R4, RZ, PT ;  /* 0x000000ff0400720c */ /* 0x000fe40003f25270 */
[----:B------:R-:W-:Y:S02]  /*0430*/  ISETP.GE.U32.AND P0, PT, R0, R7, PT ;  /* 0x000000070000720c */ /* 0x000fe40003f06070 */
[----:B------:R-:W-:-:S04]  /*0440*/  LOP3.LUT R0, R5, R4, RZ, 0x3c, !PT ;  /* 0x0000000405007212 */ /* 0x000fc800078e3cff */
[----:B------:R-:W-:Y:S01]  /*0450*/  ISETP.GE.AND P2, PT, R0, RZ, PT ;  /* 0x000000ff0000720c */ /* 0x000fe20003f46270 */
[----:B------:R-:W-:-:S06]  /*0460*/  VIADD R0, R10, 0x1ff ;  /* 0x000001ff0a007836 */ /* 0x000fcc0000000000 */
[----:B------:R-:W-:-:S04]  /*0470*/  @P0 VIADD R3, R3, 0x1 ;  /* 0x0000000103030836 */ /* 0x000fc80000000000 */
[----:B------:R-:W-:Y:S01]  /*0480*/  IMAD.MOV.U32 R2, RZ, RZ, R3 ;  /* 0x000000ffff027224 */ /* 0x000fe200078e0003 */
[----:B------:R-:W-:-:S03]  /*0490*/  SHF.R.S32.HI R3, RZ, 0x1f, R0 ;  /* 0x0000001fff037819 */ /* 0x000fc60000011400 */
[----:B------:R-:W-:Y:S01]  /*04a0*/  @!P2 IMAD.MOV R2, RZ, RZ, -R2 ;  /* 0x000000ffff02a224 */ /* 0x000fe200078e0a02 */
[----:B------:R-:W-:Y:S02]  /*04b0*/  @!P1 LOP3.LUT R2, RZ, R4, RZ, 0x33, !PT ;  /* 0x00000004ff029212 */ /* 0x000fe400078e33ff */
[----:B------:R-:W-:-:S03]  /*04c0*/  LEA.HI R3, R3, R0, RZ, 0x9 ;  /* 0x0000000003037211 */ /* 0x000fc600078f48ff */
[----:B------:R-:W-:Y:S02]  /*04d0*/  IMAD.SHL.U32 R6, R2, 0x8, RZ ;  /* 0x0000000802067824 */ /* 0x000fe400078e00ff */
[----:B------:R-:W-:-:S03]  /*04e0*/  IMAD.MOV R2, RZ, RZ, -R2 ;  /* 0x000000ffff027224 */ /* 0x000fc600078e0a02 */
[----:B------:R-:W-:Y:S01]  /*04f0*/  LEA.HI.SX32 R3, R3, -R6, 0x17 ;  /* 0x8000000603037211 */ /* 0x000fe200078fbaff */
[----:B------:R-:W-:-:S03]  /*0500*/  IMAD R4, R4, R2, R5 ;  /* 0x0000000204047224 */ /* 0x000fc600078e0205 */
[----:B------:R-:W-:Y:S02]  /*0510*/  VIMNMX R13, R3, 0x8, PT ;  /* 0x00000008030d7848 */ /* 0x000fe40003fe0100 */
[----:B------:R-:W-:Y:S02]  /*0520*/  IABS R9, R4 ;  /* 0x0000000400097213 */ /* 0x000fe40000000000 */
[----:B------:R-:W-:-:S04]  /*0530*/  IABS R7, R13 ;  /* 0x0000000d00077213 */ /* 0x000fc80000000000 */
[----:B------:R-:W1:Y:S08]  /*0540*/  I2F.RP R0, R7 ;  /* 0x0000000700007306 */ /* 0x000e700000209400 */
[----:B-1----:R-:W1:Y:S02]  /*0550*/  MUFU.RCP R0, R0 ;  /* 0x0000000000007308 */ /* 0x002e640000001000 */
[----:B-1----:R-:W-:-:S06]  /*0560*/  VIADD R3, R0, 0xffffffe ;  /* 0x0ffffffe00037836 */ /* 0x002fcc0000000000 */
[----:B------:R-:W1:Y:S02]  /*0570*/  F2I.FTZ.U32.TRUNC.NTZ R3, R3 ;  /* 0x0000000300037305 */ /* 0x000e64000021f000 */
[----:B-1----:R-:W-:-:S04]  /*0580*/  IMAD.MOV R8, RZ, RZ, -R3 ;  /* 0x000000ffff087224 */ /* 0x002fc800078e0a03 */
[----:B------:R-:W-:Y:S01]  /*0590*/  IMAD.MOV.U32 R2, RZ, RZ, R8 ;  /* 0x000000ffff027224 */ /* 0x000fe200078e0008 */
[----:B------:R-:W-:-:S03]  /*05a0*/  IABS R8, R13 ;  /* 0x0000000d00087213 */ /* 0x000fc60000000000 */
[----:B------:R-:W-:Y:S02]  /*05b0*/  IMAD R5, R2, R7, RZ ;  /* 0x0000000702057224 */ /* 0x000fe400078e02ff */
[----:B------:R-:W-:Y:S02]  /*05c0*/  IMAD.MOV.U32 R2, RZ, RZ, RZ ;  /* 0x000000ffff027224 */ /* 0x000fe400078e00ff */
[----:B------:R-:W-:Y:S02]  /*05d0*/  IMAD.MOV R0, RZ, RZ, -R8 ;  /* 0x000000ffff007224 */ /* 0x000fe400078e0a08 */
[----:B------:R-:W-:-:S06]  /*05e0*/  IMAD.HI.U32 R2, R3, R5, R2 ;  /* 0x0000000503027227 */ /* 0x000fcc00078e0002 */
        /* <DEDUP_REMOVED lines=8> */
[----:B------:R-:W-:-:S07]  /*0670*/  ISETP.GE.AND P2, PT, R0, RZ, PT ;  /* 0x000000ff0000720c */ /* 0x000fce0003f46270 */
[----:B------:R-:W-:Y:S01]  /*0680*/  @P0 VIADD R2, R2, 0x1 ;  /* 0x0000000102020836 */ /* 0x000fe20000000000 */
[----:B------:R-:W-:-:S05]  /*0690*/  ISETP.GE.AND P0, PT, R12, 0x40, PT ;  /* 0x000000400c00780c */ /* 0x000fca0003f06270 */
[----:B------:R-:W-:Y:S01]  /*06a0*/  @!P2 IMAD.MOV R2, RZ, RZ, -R2 ;  /* 0x000000ffff02a224 */ /* 0x000fe200078e0a02 */
[----:B------:R-:W-:-:S05]  /*06b0*/  @!P1 LOP3.LUT R2, RZ, R13, RZ, 0x33, !PT ;  /* 0x0000000dff029212 */ /* 0x000fca00078e33ff */
[----:B------:R-:W-:-:S04]  /*06c0*/  IMAD.MOV R0, RZ, RZ, -R2 ;  /* 0x000000ffff007224 */ /* 0x000fc800078e0a02 */
[----:B------:R-:W-:-:S04]  /*06d0*/  IMAD R0, R13, R0, R4 ;  /* 0x000000000d007224 */ /* 0x000fc800078e0204 */
[----:B------:R-:W-:Y:S01]  /*06e0*/  IMAD.IADD R3, R6, 0x1, R0 ;  /* 0x0000000106037824 */ /* 0x000fe200078e0200 */
[----:B0-----:R-:W-:Y:S01]  /*06f0*/  LOP3.LUT R0, R104, 0x1ff, RZ, 0xc0, !PT ;  /* 0x000001ff68007812 */ /* 0x001fe200078ec0ff */
[----:B------:R-:W-:-:S04]  /*0700*/  IMAD.SHL.U32 R6, R2, 0x80, RZ ;  /* 0x0000008002067824 */ /* 0x000fc800078e00ff */
[----:B------:R-:W-:-:S05]  /*0710*/  IMAD R88, R3, 0x200, R0 ;  /* 0x0000020003587824 */ /* 0x000fca00078e0200 */
[----:B------:R0:W-:Y:S01]  /*0720*/  STL [R1+0x12c], R88 ;  /* 0x00012c5801007387 */ /* 0x0001e20000100800 */
[----:B------:R-:W-:Y:S05]  /*0730*/  @!P0 BRA `(.L_x_0) ;  /* 0x0000005400488947 */ /* 0x000fea0003800000 */
[----:B------:R-:W-:Y:S01]  /*0740*/  IABS R25, R10 ;  /* 0x0000000a00197213 */ /* 0x000fe20000000000 */
[----:B------:R-:W-:Y:S01]  /*0750*/  ULDC UR4, c[0x0][0x234] ;  /* 0x00008d0000047ab9 */ /* 0x000fe20000000800 */
[----:B------:R-:W-:Y:S01]  /*0760*/  IABS R2, R11 ;  /* 0x0000000b00027213 */ /* 0x000fe20000000000 */
[----:B------:R-:W-:Y:S01]  /*0770*/  ULDC.64 UR6, c[0x0][0x210] ;  /* 0x0000840000067ab9 */ /* 0x000fe20000000a00 */
[----:B------:R-:W1:Y:S01]  /*0780*/  I2F.RP R3, R25 ;  /* 0x0000001900037306 */ /* 0x000e620000209400 */
[--C-:B------:R-:W-:Y:S01]  /*0790*/  SHF.R.U32.HI R7, RZ, 0x6, R104.reuse ;  /* 0x00000006ff077819 */ /* 0x100fe20000011668 */
[----:B------:R-:W-:Y:S01]  /*07a0*/  UIADD3 UR5, UR12, 0x10000, URZ ;  /* 0x000100000c057890 */ /* 0x000fe2000fffe03f */
[----:B------:R-:W-:Y:S01]  /*07b0*/  SHF.R.U32.HI R17, RZ, 0x5, R104 ;  /* 0x00000005ff117819 */ /* 0x000fe20000011668 */
[----:B------:R-:W-:Y:S01]  /*07c0*/  ULDC UR8, c[0x0][0x230] ;  /* 0x00008c0000087ab9 */ /* 0x000fe20000000800 */
[----:B------:R-:W-:Y:S01]  /*07d0*/  SGXT.U32 R7, R7, 0x3 ;  /* 0x000000030707781a */ /* 0x000fe20000000000 */
[----:B------:R-:W-:Y:S01]  /*07e0*/  USHF.R.U32.HI UR5, URZ, 0x4, UR5 ;  /* 0x000000043f057899 */ /* 0x000fe20008011605 */
[----:B------:R-:W-:Y:S01]  /*07f0*/  R2UR UR13, R17 ;  /* 0x00000000110d72ca */ /* 0x000fe200000e0000 */
[----:B------:R-:W2:Y:S01]  /*0800*/  I2F.RP R13, R2 ;  /* 0x00000002000d7306 */ /* 0x000ea20000209400 */
[----:B------:R-:W-:Y:S01]  /*0810*/  LOP3.LUT R7, R6, R7, RZ, 0xfc, !PT ;  /* 0x0000000706077212 */ /* 0x000fe200078efcff */
[----:B------:R-:W-:Y:S01]  /*0820*/  USGXT.U32 UR10, UR5, 0xe ;  /* 0x0000000e050a789a */ /* 0x000fe20008000000 */
[----:B------:R-:W-:-:S02]  /*0830*/  ISETP.NE.AND P6, PT, R10, RZ, PT ;  /* 0x000000ff0a00720c */ /* 0x000fc40003fc5270 */
[----:B------:R-:W-:Y:S02]  /*0840*/  CS2R R42, SRZ ;  /* 0x00000000002a7805 */ /* 0x000fe4000001ff00 */
[C---:B------:R-:W-:Y:S02]  /*0850*/  LOP3.LUT R18, R7.reuse, 0x70, RZ, 0xfc, !PT ;  /* 0x0000007007127812 */ /* 0x040fe400078efcff */
[----:B------:R-:W-:Y:S02]  /*0860*/  CS2R R44, SRZ ;  /* 0x00000000002c7805 */ /* 0x000fe4000001ff00 */
[----:B------:R-:W-:Y:S01]  /*0870*/  LOP3.LUT R28, R7, 0x50, RZ, 0xfc, !PT ;  /* 0x00000050071c7812 */ /* 0x000fe200078efcff */
[----:B-1----:R-:W1:Y:S01]  /*0880*/  MUFU.RCP R3, R3 ;  /* 0x0000000300037308 */ /* 0x002e620000001000 */
[----:B------:R-:W-:Y:S02]  /*0890*/  IABS R16, R18 ;  /* 0x0000001200107213 */ /* 0x000fe40000000000 */
[----:B------:R-:W-:-:S02]  /*08a0*/  CS2R R46, SRZ ;  /* 0x00000000002e7805 */ /* 0x000fc4000001ff00 */
[----:B------:R-:W-:Y:S02]  /*08b0*/  IABS R22, R28 ;  /* 0x0000001c00167213 */ /* 0x000fe40000000000 */
[----:B------:R-:W-:Y:S02]  /*08c0*/  CS2R R48, SRZ ;  /* 0x0000000000307805 */ /* 0x000fe4000001ff00 */
[C---:B------:R-:W-:Y:S02]  /*08d0*/  LOP3.LUT R26, R7.reuse, 0x58, RZ, 0xfc, !PT ;  /* 0x00000058071a7812 */ /* 0x040fe400078efcff */
[----:B------:R-:W-:Y:S02]  /*08e0*/  CS2R R50, SRZ ;  /* 0x0000000000327805 */ /* 0x000fe4000001ff00 */
[----:B------:R-:W-:Y:S01]  /*08f0*/  ISETP.GE.AND P4, PT, R18, RZ, PT ;  /* 0x000000ff1200720c */ /* 0x000fe20003f86270 */
[----:B--2---:R-:W2:Y:S01]  /*0900*/  MUFU.RCP R13, R13 ;  /* 0x0000000d000d7308 */ /* 0x004ea20000001000 */
[----:B------:R-:W-:-:S02]  /*0910*/  LOP3.LUT R30, R7, 0x48, RZ, 0xfc, !PT ;  /* 0x00000048071e7812 */ /* 0x000fc400078efcff */
[----:B------:R-:W-:Y:S02]  /*0920*/  CS2R R52, SRZ ;  /* 0x0000000000347805 */ /* 0x000fe4000001ff00 */
[----:B------:R-:W-:Y:S02]  /*0930*/  IABS R20, R26 ;  /* 0x0000001a00147213 */ /* 0x000fe40000000000 */
[----:B------:R-:W-:Y:S02]  /*0940*/  CS2R R54, SRZ ;  /* 0x0000000000367805 */ /* 0x000fe4000001ff00 */
[----:B------:R-:W-:Y:S02]  /*0950*/  IABS R24, R30 ;  /* 0x0000001e00187213 */ /* 0x000fe40000000000 */
[----:B------:R-:W-:Y:S02]  /*0960*/  CS2R R56, SRZ ;  /* 0x0000000000387805 */ /* 0x000fe4000001ff00 */
[----:B------:R-:W-:-:S02]  /*0970*/  LOP3.LUT R32, R7, 0x18, RZ, 0xfc, !PT ;  /* 0x0000001807207812 */ /* 0x000fc400078efcff */
[----:B------:R-:W-:Y:S01]  /*0980*/  CS2R R58, SRZ ;  /* 0x00000000003a7805 */ /* 0x000fe2000001ff00 */
[----:B-1----:R-:W-:Y:S01]  /*0990*/  VIADD R4, R3, 0xffffffe ;  /* 0x0ffffffe03047836 */ /* 0x002fe20000000000 */
[C---:B------:R-:W-:Y:S02]  /*09a0*/  LOP3.LUT R34, R7.reuse, 0x10, RZ, 0xfc, !PT ;  /* 0x0000001007227812 */ /* 0x040fe400078efcff */
[----:B------:R-:W-:Y:S02]  /*09b0*/  CS2R R60, SRZ ;  /* 0x00000000003c7805 */ /* 0x000fe4000001ff00 */
[----:B------:R-:W-:Y:S01]  /*09c0*/  LOP3.LUT R36, R7, 0x8, RZ, 0xfc, !PT ;  /* 0x0000000807247812 */ /* 0x000fe200078efcff */
[----:B------:R1:W3:Y:S01]  /*09d0*/  F2I.FTZ.U32.TRUNC.NTZ R5, R4 ;  /* 0x0000000400057305 */ /* 0x0002e2000021f000 */
[----:B------:R-:W-:Y:S02]  /*09e0*/  IABS R35, R32 ;  /* 0x0000002000237213 */ /* 0x000fe40000000000 */
[----:B------:R-:W-:-:S02]  /*09f0*/  CS2R R62, SRZ ;  /* 0x00000000003e7805 */ /* 0x000fc4000001ff00 */
[----:B------:R-:W-:Y:S01]  /*0a00*/  IABS R37, R34 ;  /* 0x0000002200257213 */ /* 0x000fe20000000000 */
[----:B--2---:R-:W-:Y:S01]  /*0a10*/  VIADD R8, R13, 0xffffffe ;  /* 0x0ffffffe0d087836 */ /* 0x004fe20000000000 */
[----:B------:R-:W-:Y:S02]  /*0a20*/  LOP3.LUT R13, R7, 0x78, RZ, 0xfc, !PT ;  /* 0x00000078070d7812 */ /* 0x000fe400078efcff */
[----:B------:R-:W-:Y:S02]  /*0a30*/  CS2R R64, SRZ ;  /* 0x0000000000407805 */ /* 0x000fe4000001ff00 */
[----:B------:R-:W-:Y:S01]  /*0a40*/  IABS R39, R36 ;  /* 0x0000002400277213 */ /* 0x000fe20000000000 */
[----:B------:R2:W4:Y:S01]  /*0a50*/  F2I.FTZ.U32.TRUNC.NTZ R9, R8 ;  /* 0x0000000800097305 */ /* 0x000522000021f000 */
[----:B-1----:R-:W-:Y:S01]  /*0a60*/  IMAD.MOV.U32 R4, RZ, RZ, RZ ;  /* 0x000000ffff047224 */ /* 0x002fe200078e00ff */
[----:B------:R-:W-:Y:S02]  /*0a70*/  ISETP.GE.AND P2, PT, R13, RZ, PT ;  /* 0x000000ff0d00720c */ /* 0x000fe40003f46270 */
[----:B------:R-:W-:-:S02]  /*0a80*/  CS2R R66, SRZ ;  /* 0x0000000000427805 */ /* 0x000fc4000001ff00 */
[----:B------:R-:W-:Y:S02]  /*0a90*/  IABS R41, R7 ;  /* 0x0000000700297213 */ /* 0x000fe40000000000 */
[----:B------:R-:W-:Y:S02]  /*0aa0*/  CS2R R68, SRZ ;  /* 0x0000000000447805 */ /* 0x000fe4000001ff00 */
[----:B------:R-:W-:Y:S01]  /*0ab0*/  CS2R R70, SRZ ;  /* 0x0000000000467805 */ /* 0x000fe2000001ff00 */
[----:B---3--:R-:W-:Y:S01]  /*0ac0*/  IMAD.MOV R14, RZ, RZ, -R5 ;  /* 0x000000ffff0e7224 */ /* 0x008fe200078e0a05 */
[----:B------:R-:W-:Y:S01]  /*0ad0*/  CS2R R72, SRZ ;  /* 0x0000000000487805 */ /* 0x000fe2000001ff00 */
[----:B--2---:R-:W-:Y:S01]  /*0ae0*/  IMAD.MOV.U32 R8, RZ, RZ, RZ ;  /* 0x000000ffff087224 */ /* 0x004fe200078e00ff */
[----:B------:R-:W-:Y:S01]  /*0af0*/  CS2R R74, SRZ ;  /* 0x00000000004a7805 */ /* 0x000fe2000001ff00 */
[----:B------:R-:W-:Y:S01]  /*0b00*/  IMAD R3, R14, R25, RZ ;  /* 0x000000190e037224 */ /* 0x000fe200078e02ff */
[----:B------:R-:W-:-:S02]  /*0b10*/  IABS R14, R88 ;  /* 0x00000058000e7213 */ /* 0x000fc40000000000 */
[----:B------:R-:W-:Y:S02]  /*0b20*/  CS2R R76, SRZ ;  /* 0x00000000004c7805 */ /* 0x000fe4000001ff00 */
[----:B------:R-:W-:Y:S01]  /*0b30*/  CS2R R78, SRZ ;  /* 0x00000000004e7805 */ /* 0x000fe2000001ff00 */
[----:B------:R-:W-:Y:S01]  /*0b40*/  IMAD.HI.U32 R4, R5, R3, R4 ;  /* 0x0000000305047227 */ /* 0x000fe200078e0004 */
[----:B------:R-:W-:Y:S02]  /*0b50*/  CS2R R80, SRZ ;  /* 0x0000000000507805 */ /* 0x000fe4000001ff00 */
[----:B------:R-:W-:Y:S02]  /*0b60*/  CS2R R82, SRZ ;  /* 0x0000000000527805 */ /* 0x000fe4000001ff00 */
[----:B------:R-:W-:Y:S01]  /*0b70*/  CS2R R84, SRZ ;  /* 0x0000000000547805 */ /* 0x000fe2000001ff00 */
[----:B----4-:R-:W-:Y:S01]  /*0b80*/  IMAD.MOV R15, RZ, RZ, -R9 ;  /* 0x000000ffff0f7224 */ /* 0x010fe200078e0a09 */
[----:B------:R-:W-:Y:S01]  /*0b90*/  CS2R R86, SRZ ;  /* 0x0000000000567805 */ /* 0x000fe2000001ff00 */
[----:B------:R-:W-:Y:S01]  /*0ba0*/  IMAD.HI.U32 R4, R4, R14, RZ ;  /* 0x0000000e04047227 */ /* 0x000fe200078e00ff */
[----:B------:R-:W-:-:S03]  /*0bb0*/  UMOV UR11, 0x40000040 ;  /* 0x40000040000b7882 */ /* 0x000fc60000000000 */
[----:B------:R-:W-:Y:S02]  /*0bc0*/  IMAD.MOV R4, RZ, RZ, -R4 ;  /* 0x000000ffff047224 */ /* 0x000fe400078e0a04 */
[----:B------:R-:W-:Y:S01]  /*0bd0*/  IMAD R3, R15, R2, RZ ;  /* 0x000000020f037224 */ /* 0x000fe200078e02ff */
[----:B------:R-:W-:Y:S01]  /*0be0*/  IABS R15, R13 ;  /* 0x0000000d000f7213 */ /* 0x000fe20000000000 */
[----:B------:R-:W-:Y:S02]  /*0bf0*/  IMAD R4, R25, R4, R14 ;  /* 0x0000000419047224 */ /* 0x000fe400078e020e */
[----:B------:R-:W-:Y:S01]  /*0c00*/  IMAD.HI.U32 R9, R9, R3, R8 ;  /* 0x0000000309097227 */ /* 0x000fe200078e0008 */
[----:B------:R-:W-:Y:S02]  /*0c10*/  SHF.R.S32.HI R3, RZ, 0x1f, R12 ;  /* 0x0000001fff037819 */ /* 0x000fe4000001140c */
[----:B------:R-:W-:Y:S02]  /*0c20*/  ISETP.GT.U32.AND P0, PT, R25, R4, PT ;  /* 0x000000041900720c */ /* 0x000fe40003f04070 */
[----:B------:R-:W-:Y:S01]  /*0c30*/  LEA.HI R3, R3, R12, RZ, 0x6 ;  /* 0x0000000c03037211 */ /* 0x000fe200078f30ff */
[----:B------:R-:W-:Y:S01]  /*0c40*/  IMAD.HI.U32 R5, R9, R15, RZ ;  /* 0x0000000f09057227 */ /* 0x000fe200078e00ff */
[----:B------:R-:W-:-:S03]  /*0c50*/  LOP3.LUT R12, R7, 0x60, RZ, 0xfc, !PT ;  /* 0x00000060070c7812 */ /* 0x000fc600078efcff */
[----:B------:R-:W-:Y:S01]  /*0c60*/  IMAD.HI.U32 R8, R9, R16, RZ ;  /* 0x0000001009087227 */ /* 0x000fe200078e00ff */
[----:B------:R-:W-:Y:S02]  /*0c70*/  IABS R18, R12 ;  /* 0x0000000c00127213 */ /* 0x000fe40000000000 */
[----:B------:R-:W-:Y:S01]  /*0c80*/  ISETP.GE.AND P3, PT, R12, RZ, PT ;  /* 0x000000ff0c00720c */ /* 0x000fe20003f66270 */
[----:B------:R-:W-:Y:S02]  /*0c90*/  IMAD.MOV R5, RZ, RZ, -R5 ;  /* 0x000000ffff057224 */ /* 0x000fe400078e0a05 */
[----:B------:R-:W-:Y:S01]  /*0ca0*/  @!P0 IMAD.IADD R4, R4, 0x1, -R25 ;  /* 0x0000000104048824 */ /* 0x000fe200078e0a19 */
[----:B------:R-:W-:Y:S01]  /*0cb0*/  ISETP.GE.AND P0, PT, R88, RZ, PT ;  /* 0x000000ff5800720c */ /* 0x000fe20003f06270 */
[----:B------:R-:W-:Y:S01]  /*0cc0*/  IMAD.MOV R17, RZ, RZ, -R8 ;  /* 0x000000ffff117224 */ /* 0x000fe200078e0a08 */
[----:B------:R-:W-:Y:S01]  /*0cd0*/  LOP3.LUT R8, R7, 0x68, RZ, 0xfc, !PT ;  /* 0x0000006807087812 */ /* 0x000fe200078efcff */
[C---:B------:R-:W-:Y:S01]  /*0ce0*/  IMAD R5, R2.reuse, R5, R15 ;  /* 0x0000000502057224 */ /* 0x040fe200078e020f */
[----:B------:R-:W-:Y:S01]  /*0cf0*/  ISETP.GT.U32.AND P1, PT, R25, R4, PT ;  /* 0x000000041900720c */ /* 0x000fe20003f24070 */
[----:B------:R-:W-:Y:S01]  /*0d00*/  IMAD R13, R2, R17, R16 ;  /* 0x00000011020d7224 */ /* 0x000fe200078e0210 */
[----:B------:R-:W-:Y:S01]  /*0d10*/  IABS R15, R8 ;  /* 0x00000008000f7213 */ /* 0x000fe20000000000 */
[----:B------:R-:W-:Y:S01]  /*0d20*/  IMAD.HI.U32 R12, R9, R18, RZ ;  /* 0x00000012090c7227 */ /* 0x000fe200078e00ff */
[----:B------:R-:W-:-:S03]  /*0d30*/  ISETP.GE.AND P5, PT, R8, RZ, PT ;  /* 0x000000ff0800720c */ /* 0x000fc60003fa6270 */
[----:B------:R-:W-:-:S04]  /*0d40*/  IMAD.HI.U32 R8, R9, R15, RZ ;  /* 0x0000000f09087227 */ /* 0x000fc800078e00ff */
[----:B------:R-:W-:Y:S02]  /*0d50*/  IMAD.MOV R17, RZ, RZ, -R8 ;  /* 0x000000ffff117224 */ /* 0x000fe400078e0a08 */
[----:B------:R-:W-:-:S04]  /*0d60*/  IMAD.HI.U32 R8, R9, R22, RZ ;  /* 0x0000001609087227 */ /* 0x000fc800078e00ff */
[----:B------:R-:W-:Y:S01]  /*0d70*/  @!P1 IMAD.IADD R4, R4, 0x1, -R25 ;  /* 0x0000000104049824 */ /* 0x000fe200078e0a19 */
[C---:B------:R-:W-:Y:S01]  /*0d80*/  ISETP.GT.U32.AND P1, PT, R2.reuse, R5, PT ;  /* 0x000000050200720c */ /* 0x040fe20003f24070 */
[----:B------:R-:W-:Y:S02]  /*0d90*/  IMAD.MOV R23, RZ, RZ, -R8 ;  /* 0x000000ffff177224 */ /* 0x000fe400078e0a08 */
[----:B------:R-:W-:Y:S02]  /*0da0*/  IMAD.MOV.U32 R8, RZ, RZ, R4 ;  /* 0x000000ffff087224 */ /* 0x000fe400078e0004 */
[C---:B------:R-:W-:Y:S02]  /*0db0*/  IMAD R15, R2.reuse, R17, R15 ;  /* 0x00000011020f7224 */ /* 0x040fe400078e020f */
[----:B------:R-:W-:Y:S01]  /*0dc0*/  @!P0 IMAD.MOV R8, RZ, RZ, -R8 ;  /* 0x000000ffff088224 */ /* 0x000fe200078e0a08 */
[----:B------:R-:W-:Y:S01]  /*0dd0*/  ISETP.GT.U32.AND P0, PT, R2, R13, PT ;  /* 0x0000000d0200720c */ /* 0x000fe20003f04070 */
[----:B------:R-:W-:Y:S01]  /*0de0*/  IMAD.HI.U32 R14, R9, R20, RZ ;  /* 0x00000014090e7227 */ /* 0x000fe200078e00ff */
[----:B------:R-:W-:-:S03]  /*0df0*/  @!P6 LOP3.LUT R8, RZ, R10, RZ, 0x33, !PT ;  /* 0x0000000aff08e212 */ /* 0x000fc600078e33ff */
[----:B------:R-:W-:Y:S02]  /*0e00*/  @!P1 IMAD.IADD R5, R5, 0x1, -R2 ;  /* 0x0000000105059824 */ /* 0x000fe400078e0a02 */
[----:B------:R-:W-:-:S03]  /*0e10*/  IMAD.HI.U32 R16, R9, R24, RZ ;  /* 0x0000001809107227 */ /* 0x000fc600078e00ff */
[C---:B------:R-:W-:Y:S01]  /*0e20*/  ISETP.GT.U32.AND P1, PT, R2.reuse, R5, PT ;  /* 0x000000050200720c */ /* 0x040fe20003f24070 */
[----:B------:R-:W-:Y:S02]  /*0e30*/  IMAD.MOV R19, RZ, RZ, -R12 ;  /* 0x000000ffff137224 */ /* 0x000fe400078e0a0c */
[----:B------:R-:W-:Y:S01]  /*0e40*/  @!P0 IMAD.IADD R13, R13, 0x1, -R2 ;  /* 0x000000010d0d8824 */ /* 0x000fe200078e0a02 */
[C---:B------:R-:W-:Y:S01]  /*0e50*/  ISETP.GT.U32.AND P0, PT, R2.reuse, R15, PT ;  /* 0x0000000f0200720c */ /* 0x040fe20003f04070 */
[----:B------:R-:W-:Y:S02]  /*0e60*/  IMAD.MOV R21, RZ, RZ, -R14 ;  /* 0x000000ffff157224 */ /* 0x000fe400078e0a0e */
[----:B------:R-:W-:Y:S01]  /*0e70*/  IMAD.MOV R27, RZ, RZ, -R16 ;  /* 0x000000ffff1b7224 */ /* 0x000fe200078e0a10 */
[C---:B------:R-:W-:Y:S01]  /*0e80*/  ISETP.GT.U32.AND P6, PT, R2.reuse, R13, PT ;  /* 0x0000000d0200720c */ /* 0x040fe20003fc4070 */
[C---:B------:R-:W-:Y:S01]  /*0e90*/  IMAD R17, R2.reuse, R19, R18 ;  /* 0x0000001302117224 */ /* 0x040fe200078e0212 */
[C---:B------:R-:W-:Y:S01]  /*0ea0*/  LOP3.LUT R18, R7.reuse, 0x38, RZ, 0xfc, !PT ;  /* 0x0000003807127812 */ /* 0x040fe200078efcff */
[C---:B------:R-:W-:Y:S01]  /*0eb0*/  IMAD R19, R2.reuse, R21, R20 ;  /* 0x0000001502137224 */ /* 0x040fe200078e0214 */
[C---:B------:R-:W-:Y:S01]  /*0ec0*/  LOP3.LUT R16, R7.reuse, 0x40, RZ, 0xfc, !PT ;  /* 0x0000004007107812 */ /* 0x040fe200078efcff */
[C---:B------:R-:W-:Y:S01]  /*0ed0*/  IMAD R21, R2.reuse, R23, R22 ;  /* 0x0000001702157224 */ /* 0x040fe200078e0216 */
[----:B------:R-:W-:Y:S01]  /*0ee0*/  LOP3.LUT R20, R7, 0x30, RZ, 0xfc, !PT ;  /* 0x0000003007147812 */ /* 0x000fe200078efcff */
[C---:B------:R-:W-:Y:S01]  /*0ef0*/  IMAD R23, R2.reuse, R27, R24 ;  /* 0x0000001b02177224 */ /* 0x040fe200078e0218 */
[----:B------:R-:W-:Y:S01]  /*0f00*/  IABS R27, R18 ;  /* 0x00000012001b7213 */ /* 0x000fe20000000000 */
[--C-:B------:R-:W-:Y:S01]  /*0f10*/  @!P0 IMAD.IADD R15, R15, 0x1, -R2.reuse ;  /* 0x000000010f0f8824 */ /* 0x100fe200078e0a02 */
[C---:B------:R-:W-:Y:S01]  /*0f20*/  ISETP.GT.U32.AND P0, PT, R2.reuse, R21, PT ;  /* 0x000000150200720c */ /* 0x040fe20003f04070 */
[----:B------:R-:W-:Y:S01]  /*0f30*/  @!P1 IMAD.IADD R5, R5, 0x1, -R2 ;  /* 0x0000000105059824 */ /* 0x000fe200078e0a02 */
[----:B------:R-:W-:Y:S01]  /*0f40*/  ISETP.GT.U32.AND P1, PT, R2, R17, PT ;  /* 0x000000110200720c */ /* 0x000fe20003f24070 */
[----:B------:R-:W-:Y:S01]  /*0f50*/  IMAD.HI.U32 R10, R9, R27, RZ ;  /* 0x0000001b090a7227 */ /* 0x000fe200078e00ff */
[----:B------:R-:W-:-:S02]  /*0f60*/  IABS R25, R16 ;  /* 0x0000001000197213 */ /* 0x000fc40000000000 */
[----:B------:R-:W-:Y:S01]  /*0f70*/  IABS R29, R20 ;  /* 0x00000014001d7213 */ /* 0x000fe20000000000 */
[----:B------:R-:W-:Y:S01]  /*0f80*/  IMAD.MOV R10, RZ, RZ, -R10 ;  /* 0x000000ffff0a7224 */ /* 0x000fe200078e0a0a */
[----:B------:R-:W-:Y:S01]  /*0f90*/  LOP3.LUT R22, R7, 0x28, RZ, 0xfc, !PT ;  /* 0x0000002807167812 */ /* 0x000fe200078efcff */
[----:B------:R-:W-:Y:S01]  /*0fa0*/  @!P6 IMAD.IADD R13, R13, 0x1, -R2 ;  /* 0x000000010d0de824 */ /* 0x000fe200078e0a02 */
[C---:B------:R-:W-:Y:S01]  /*0fb0*/  ISETP.GT.U32.AND P6, PT, R2.reuse, R19, PT ;  /* 0x000000130200720c */ /* 0x040fe20003fc4070 */
[----:B------:R-:W-:Y:S01]  /*0fc0*/  IMAD R27, R2, R10, R27 ;  /* 0x0000000a021b7224 */ /* 0x000fe200078e021b */
[----:B------:R-:W-:Y:S01]  /*0fd0*/  IABS R31, R22 ;  /* 0x00000016001f7213 */ /* 0x000fe20000000000 */
[----:B------:R-:W-:Y:S01]  /*0fe0*/  IMAD.HI.U32 R4, R9, R25, RZ ;  /* 0x0000001909047227 */ /* 0x000fe200078e00ff */
[----:B------:R-:W-:-:S03]  /*0ff0*/  LOP3.LUT R24, R7, 0x20, RZ, 0xfc, !PT ;  /* 0x0000002007187812 */ /* 0x000fc600078efcff */
[--C-:B------:R-:W-:Y:S01]  /*1000*/  @!P0 IMAD.IADD R21, R21, 0x1, -R2.reuse ;  /* 0x0000000115158824 */ /* 0x100fe200078e0a02 */
[C---:B------:R-:W-:Y:S01]  /*1010*/  ISETP.GT.U32.AND P0, PT, R2.reuse, R27, PT ;  /* 0x0000001b0200720c */ /* 0x040fe20003f04070 */
[----:B------:R-:W-:Y:S01]  /*1020*/  @!P1 IMAD.IADD R17, R17, 0x1, -R2 ;  /* 0x0000000111119824 */ /* 0x000fe200078e0a02 */
[----:B------:R-:W-:Y:S01]  /*1030*/  ISETP.GT.U32.AND P1, PT, R2, R23, PT ;  /* 0x000000170200720c */ /* 0x000fe20003f24070 */
[----:B------:R-:W-:Y:S01]  /*1040*/  IMAD.HI.U32 R12, R9, R29, RZ ;  /* 0x0000001d090c7227 */ /* 0x000fe200078e00ff */
[----:B------:R-:W-:-:S03]  /*1050*/  IABS R33, R24 ;  /* 0x0000001800217213 */ /* 0x000fc60000000000 */
[----:B------:R-:W-:Y:S02]  /*1060*/  IMAD.MOV R4, RZ, RZ, -R4 ;  /* 0x000000ffff047224 */ /* 0x000fe400078e0a04 */
[----:B------:R-:W-:Y:S02]  /*1070*/  IMAD.MOV R12, RZ, RZ, -R12 ;  /* 0x000000ffff0c7224 */ /* 0x000fe400078e0a0c */
[C---:B------:R-:W-:Y:S02]  /*1080*/  IMAD R25, R2.reuse, R4, R25 ;  /* 0x0000000402197224 */ /* 0x040fe400078e0219 */
[C---:B------:R-:W-:Y:S02]  /*1090*/  IMAD R29, R2.reuse, R12, R29 ;  /* 0x0000000c021d7224 */ /* 0x040fe400078e021d */
[--C-:B------:R-:W-:Y:S01]  /*10a0*/  @!P6 IMAD.IADD R19, R19, 0x1, -R2.reuse ;  /* 0x000000011313e824 */ /* 0x100fe200078e0a02 */
[C---:B------:R-:W-:Y:S01]  /*10b0*/  ISETP.GT.U32.AND P6, PT, R2.reuse, R25, PT ;  /* 0x000000190200720c */ /* 0x040fe20003fc4070 */
[--C-:B------:R-:W-:Y:S01]  /*10c0*/  @!P0 IMAD.IADD R27, R27, 0x1, -R2.reuse ;  /* 0x000000011b1b8824 */ /* 0x100fe200078e0a02 */
[C---:B------:R-:W-:Y:S01]  /*10d0*/  ISETP.GT.U32.AND P0, PT, R2.reuse, R17, PT ;  /* 0x000000110200720c */ /* 0x040fe20003f04070 */
[----:B------:R-:W-:Y:S01]  /*10e0*/  @!P1 IMAD.IADD R23, R23, 0x1, -R2 ;  /* 0x0000000117179824 */ /* 0x000fe200078e0a02 */
[----:B------:R-:W-:Y:S01]  /*10f0*/  ISETP.GT.U32.AND P1, PT, R2, R29, PT ;  /* 0x0000001d0200720c */ /* 0x000fe20003f24070 */
[----:B------:R-:W-:-:S04]  /*1100*/  IMAD.HI.U32 R14, R9, R31, RZ ;  /* 0x0000001f090e7227 */ /* 0x000fc800078e00ff */
[----:B------:R-:W-:Y:S02]  /*1110*/  IMAD.MOV R14, RZ, RZ, -R14 ;  /* 0x000000ffff0e7224 */ /* 0x000fe400078e0a0e */
[----:B------:R-:W-:-:S04]  /*1120*/  IMAD.HI.U32 R4, R9, R33, RZ ;  /* 0x0000002109047227 */ /* 0x000fc800078e00ff */
[----:B------:R-:W-:Y:S02]  /*1130*/  IMAD R31, R2, R14, R31 ;  /* 0x0000000e021f7224 */ /* 0x000fe400078e021f */
[----:B------:R-:W-:-:S04]  /*1140*/  IMAD.HI.U32 R10, R9, R35, RZ ;  /* 0x00000023090a7227 */ /* 0x000fc800078e00ff */
[----:B------:R-:W-:-:S04]  /*1150*/  IMAD.HI.U32 R12, R9, R37, RZ ;  /* 0x00000025090c7227 */ /* 0x000fc800078e00ff */
[----:B------:R-:W-:-:S04]  /*1160*/  IMAD.HI.U32 R14, R9, R39, RZ ;  /* 0x00000027090e7227 */ /* 0x000fc800078e00ff */
[----:B------:R-:W-:Y:S02]  /*1170*/  IMAD.MOV R4, RZ, RZ, -R4 ;  /* 0x000000ffff047224 */ /* 0x000fe400078e0a04 */
[----:B------:R-:W-:Y:S01]  /*1180*/  @!P6 IMAD.IADD R25, R25, 0x1, -R2 ;  /* 0x000000011919e824 */ /* 0x000fe200078e0a02 */
[----:B------:R-:W-:Y:S01]  /*1190*/  ISETP.GT.U32.AND P6, PT, R2, R15, PT ;  /* 0x0000000f0200720c */ /* 0x000fe20003fc4070 */
[----:B------:R-:W-:-:S04]  /*11a0*/  IMAD.HI.U32 R9, R9, R41, RZ ;  /* 0x0000002909097227 */ /* 0x000fc800078e00ff */
[--C-:B------:R-:W-:Y:S01]  /*11b0*/  @!P0 IMAD.IADD R17, R17, 0x1, -R2.reuse ;  /* 0x0000000111118824 */ /* 0x100fe200078e0a02 */
[C---:B------:R-:W-:Y:S01]  /*11c0*/  ISETP.GT.U32.AND P0, PT, R2.reuse, R21, PT ;  /* 0x000000150200720c */ /* 0x040fe20003f04070 */
[C---:B------:R-:W-:Y:S02]  /*11d0*/  IMAD R33, R2.reuse, R4, R33 ;  /* 0x0000000402217224 */ /* 0x040fe400078e0221 */
[----:B------:R-:W-:Y:S01]  /*11e0*/  @!P1 IMAD.IADD R29, R29, 0x1, -R2 ;  /* 0x000000011d1d9824 */ /* 0x000fe200078e0a02 */
[----:B------:R-:W-:Y:S01]  /*11f0*/  ISETP.GT.U32.AND P1, PT, R2, R19, PT ;  /* 0x000000130200720c */ /* 0x000fe20003f24070 */
[----:B------:R-:W-:Y:S02]  /*1200*/  IMAD.MOV R4, RZ, RZ, -R9 ;  /* 0x000000ffff047224 */ /* 0x000fe400078e0a09 */
[----:B------:R-:W-:Y:S02]  /*1210*/  IMAD.MOV.U32 R9, RZ, RZ, R5 ;  /* 0x000000ffff097224 */ /* 0x000fe400078e0005 */
[----:B------:R-:W-:-:S02]  /*1220*/  IMAD.MOV R10, RZ, RZ, -R10 ;  /* 0x000000ffff0a7224 */ /* 0x000fc400078e0a0a */
[----:B------:R-:W-:Y:S01]  /*1230*/  @!P2 IMAD.MOV R9, RZ, RZ, -R9 ;  /* 0x000000ffff09a224 */ /* 0x000fe200078e0a09 */
[C---:B------:R-:W-:Y:S01]  /*1240*/  ISETP.GT.U32.AND P2, PT, R2.reuse, R23, PT ;  /* 0x000000170200720c */ /* 0x040fe20003f44070 */
[C---:B------:R-:W-:Y:S02]  /*1250*/  IMAD R35, R2.reuse, R10, R35 ;  /* 0x0000000a02237224 */ /* 0x040fe400078e0223 */
[--C-:B------:R-:W-:Y:S01]  /*1260*/  @!P6 IMAD.IADD R15, R15, 0x1, -R2.reuse ;  /* 0x000000010f0fe824 */ /* 0x100fe200078e0a02 */
[C---:B------:R-:W-:Y:S01]  /*1270*/  ISETP.GT.U32.AND P6, PT, R2.reuse, R27, PT ;  /* 0x0000001b0200720c */ /* 0x040fe20003fc4070 */
[----:B------:R-:W-:Y:S01]  /*1280*/  @!P4 IMAD.MOV R13, RZ, RZ, -R13 ;  /* 0x000000ffff0dc224 */ /* 0x000fe200078e0a0d */
[C---:B------:R-:W-:Y:S01]  /*1290*/  ISETP.GT.U32.AND P4, PT, R2.reuse, R25, PT ;  /* 0x000000190200720c */ /* 0x040fe20003f84070 */
[--C-:B------:R-:W-:Y:S01]  /*12a0*/  @!P0 IMAD.IADD R21, R21, 0x1, -R2.reuse ;  /* 0x0000000115158824 */ /* 0x100fe200078e0a02 */
[C---:B------:R-:W-:Y:S01]  /*12b0*/  ISETP.GT.U32.AND P0, PT, R2.reuse, R35, PT ;  /* 0x000000230200720c */ /* 0x040fe20003f04070 */
[----:B------:R-:W-:Y:S01]  /*12c0*/  @!P5 IMAD.MOV R15, RZ, RZ, -R15 ;  /* 0x000000ffff0fd224 */ /* 0x000fe200078e0a0f */
[C---:B------:R-:W-:Y:S01]  /*12d0*/  ISETP.GT.U32.AND P5, PT, R2.reuse, R29, PT ;  /* 0x0000001d0200720c */ /* 0x040fe20003fa4070 */
[----:B------:R-:W-:Y:S01]  /*12e0*/  @!P3 IMAD.MOV R17, RZ, RZ, -R17 ;  /* 0x000000ffff11b224 */ /* 0x000fe200078e0a11 */
[C---:B------:R-:W-:Y:S01]  /*12f0*/  ISETP.GT.U32.AND P3, PT, R2.reuse, R31, PT ;  /* 0x0000001f0200720c */ /* 0x040fe20003f64070 */
[----:B------:R-:W-:Y:S01]  /*1300*/  @!P1 IMAD.IADD R19, R19, 0x1, -R2 ;  /* 0x0000000113139824 */ /* 0x000fe200078e0a02 */
[----:B------:R-:W-:Y:S01]  /*1310*/  ISETP.GT.U32.AND P1, PT, R2, R33, PT ;  /* 0x000000210200720c */ /* 0x000fe20003f24070 */
[----:B------:R-:W-:-:S02]  /*1320*/  IMAD.MOV R12, RZ, RZ, -R12 ;  /* 0x000000ffff0c7224 */ /* 0x000fc400078e0a0c */
[----:B------:R-:W-:Y:S01]  /*1330*/  IMAD R41, R2, R4, R41 ;  /* 0x0000000402297224 */ /* 0x000fe200078e0229 */
[----:B------:R-:W-:Y:S01]  /*1340*/  LOP3.LUT R4, R104, 0x1c0, RZ, 0xc0, !PT ;  /* 0x000001c068047812 */ /* 0x000fe200078ec0ff */
[----:B------:R-:W-:Y:S02]  /*1350*/  IMAD.MOV R14, RZ, RZ, -R14 ;  /* 0x000000ffff0e7224 */ /* 0x000fe400078e0a0e */
[C---:B------:R-:W-:Y:S02]  /*1360*/  IMAD R37, R2.reuse, R12, R37 ;  /* 0x0000000c02257224 */ /* 0x040fe400078e0225 */
[--C-:B------:R-:W-:Y:S01]  /*1370*/  @!P2 IMAD.IADD R23, R23, 0x1, -R2.reuse ;  /* 0x000000011717a824 */ /* 0x100fe200078e0a02 */
[C---:B------:R-:W-:Y:S01]  /*1380*/  ISETP.GT.U32.AND P2, PT, R2.reuse, R41, PT ;  /* 0x000000290200720c */ /* 0x040fe20003f44070 */
[C---:B------:R-:W-:Y:S02]  /*1390*/  IMAD R39, R2.reuse, R14, R39 ;  /* 0x0000000e02277224 */ /* 0x040fe400078e0227 */
[--C-:B------:R-:W-:Y:S01]  /*13a0*/  @!P4 IMAD.IADD R25, R25, 0x1, -R2.reuse ;  /* 0x000000011919c824 */ /* 0x100fe200078e0a02 */
[----:B------:R-:W-:Y:S01]  /*13b0*/  ISETP.GT.U32.AND P4, PT, R2, R37, PT ;  /* 0x000000250200720c */ /* 0x000fe20003f84070 */
[--C-:B------:R-:W-:Y:S01]  /*13c0*/  @!P0 IMAD.IADD R35, R35, 0x1, -R2.reuse ;  /* 0x0000000123238824 */ /* 0x100fe200078e0a02 */
[----:B------:R-:W-:Y:S01]  /*13d0*/  ISETP.GE.AND P0, PT, R16, RZ, PT ;  /* 0x000000ff1000720c */ /* 0x000fe20003f06270 */
[--C-:B------:R-:W-:Y:S01]  /*13e0*/  @!P6 IMAD.IADD R27, R27, 0x1, -R2.reuse ;  /* 0x000000011b1be824 */ /* 0x100fe200078e0a02 */
[----:B------:R-:W-:Y:S01]  /*13f0*/  ISETP.GE.AND P6, PT, R26, RZ, PT ;  /* 0x000000ff1a00720c */ /* 0x000fe20003fc6270 */
[--C-:B------:R-:W-:Y:S01]  /*1400*/  @!P5 IMAD.IADD R29, R29, 0x1, -R2.reuse ;  /* 0x000000011d1dd824 */ /* 0x100fe200078e0a02 */
[----:B------:R-:W-:Y:S01]  /*1410*/  ISETP.GE.AND P5, PT, R28, RZ, PT ;  /* 0x000000ff1c00720c */ /* 0x000fe20003fa6270 */
        /* <DEDUP_REMOVED lines=8> */
[----:B------:R-:W-:Y:S01]  /*14a0*/  @!P0 IMAD.MOV R25, RZ, RZ, -R25 ;  /* 0x000000ffff198224 */ /* 0x000fe200078e0a19 */
[C---:B------:R-:W-:Y:S01]  /*14b0*/  ISETP.GT.U32.AND P0, PT, R2.reuse, R41, PT ;  /* 0x000000290200720c */ /* 0x040fe20003f04070 */
[----:B------:R-:W-:Y:S01]  /*14c0*/  @!P6 IMAD.MOV R19, RZ, RZ, -R19 ;  /* 0x000000ffff13e224 */ /* 0x000fe200078e0a13 */
[C---:B------:R-:W-:Y:S01]  /*14d0*/  ISETP.GT.U32.AND P6, PT, R2.reuse, R37, PT ;  /* 0x000000250200720c */ /* 0x040fe20003fc4070 */
[----:B------:R-:W-:Y:S01]  /*14e0*/  @!P5 IMAD.MOV R21, RZ, RZ, -R21 ;  /* 0x000000ffff15d224 */ /* 0x000fe200078e0a15 */
[C---:B------:R-:W-:Y:S01]  /*14f0*/  ISETP.GT.U32.AND P5, PT, R2.reuse, R33, PT ;  /* 0x000000210200720c */ /* 0x040fe20003fa4070 */
[----:B------:R-:W-:Y:S01]  /*1500*/  @!P3 IMAD.IADD R39, R39, 0x1, -R2 ;  /* 0x000000012727b824 */ /* 0x000fe200078e0a02 */
[C---:B------:R-:W-:Y:S01]  /*1510*/  ISETP.GT.U32.AND P3, PT, R2.reuse, R31, PT ;  /* 0x0000001f0200720c */ /* 0x040fe20003f64070 */
[----:B------:R-:W-:Y:S01]  /*1520*/  @!P1 IMAD.MOV R23, RZ, RZ, -R23 ;  /* 0x000000ffff179224 */ /* 0x000fe200078e0a17 */
[C---:B------:R-:W-:Y:S01]  /*1530*/  ISETP.GT.U32.AND P1, PT, R2.reuse, R35, PT ;  /* 0x000000230200720c */ /* 0x040fe20003f24070 */
[----:B------:R-:W-:Y:S01]  /*1540*/  @!P2 IMAD.MOV R27, RZ, RZ, -R27 ;  /* 0x000000ffff1ba224 */ /* 0x000fe200078e0a1b */
[----:B------:R-:W-:Y:S01]  /*1550*/  ISETP.GT.U32.AND P2, PT, R2, R39, PT ;  /* 0x000000270200720c */ /* 0x000fe20003f44070 */
[----:B------:R-:W-:Y:S01]  /*1560*/  IMAD.SHL.U32 R5, R0, 0x2, RZ ;  /* 0x0000000200057824 */ /* 0x000fe200078e00ff */
[----:B------:R-:W-:Y:S01]  /*1570*/  SHF.R.U32.HI R0, RZ, 0x2, R4 ;  /* 0x00000002ff007819 */ /* 0x000fe20000011604 */
[--C-:B------:R-:W-:Y:S01]  /*1580*/  @!P0 IMAD.IADD R41, R41, 0x1, -R2.reuse ;  /* 0x0000000129298824 */ /* 0x100fe200078e0a02 */
[----:B------:R-:W-:Y:S01]  /*1590*/  ISETP.GE.AND P0, PT, R34, RZ, PT ;  /* 0x000000ff2200720c */ /* 0x000fe20003f06270 */
        /* <DEDUP_REMOVED lines=8> */
[----:B------:R-:W-:Y:S01]  /*1620*/  @!P4 IMAD.MOV R29, RZ, RZ, -R29 ;  /* 0x000000ffff1dc224 */ /* 0x000fe200078e0a1d */
[----:B------:R-:W-:Y:S01]  /*1630*/  ISETP.GE.AND P4, PT, R7, RZ, PT ;  /* 0x000000ff0700720c */ /* 0x000fe20003f86270 */
[----:B------:R-:W-:Y:S01]  /*1640*/  @!P2 IMAD.IADD R39, R39, 0x1, -R2 ;  /* 0x000000012727a824 */ /* 0x000fe200078e0a02 */
[----:B------:R-:W-:Y:S01]  /*1650*/  LOP3.LUT R5, R5, R0, RZ, 0x3c, !PT ;  /* 0x0000000005057212 */ /* 0x000fe200078e3cff */
[----:B------:R-:W-:Y:S01]  /*1660*/  IMAD R2, R8, UR4, RZ ;  /* 0x0000000408027c24 */ /* 0x000fe2000f8e02ff */
[----:B------:R-:W-:Y:S01]  /*1670*/  ISETP.NE.AND P2, PT, R11, RZ, PT ;  /* 0x000000ff0b00720c */ /* 0x000fe20003f45270 */
[----:B------:R-:W-:Y:S01]  /*1680*/  @!P0 IMAD.MOV R37, RZ, RZ, -R37 ;  /* 0x000000ffff258224 */ /* 0x000fe200078e0a25 */
[----:B------:R-:W-:Y:S01]  /*1690*/  LOP3.LUT R0, RZ, R11, RZ, 0x33, !PT ;  /* 0x0000000bff007212 */ /* 0x000fe200078e33ff */
[----:B------:R-:W-:Y:S01]  /*16a0*/  @!P5 IMAD.MOV R33, RZ, RZ, -R33 ;  /* 0x000000ffff21d224 */ /* 0x000fe200078e0a21 */
[----:B------:R-:W-:Y:S01]  /*16b0*/  LEA R7, P0, R2, UR6, 0x1 ;  /* 0x0000000602077c11 */ /* 0x000fe2000f8008ff */
[----:B------:R-:W-:Y:S01]  /*16c0*/  @!P3 IMAD.MOV R31, RZ, RZ, -R31 ;  /* 0x000000ffff1fb224 */ /* 0x000fe200078e0a1f */
[C---:B------:R-:W-:Y:S01]  /*16d0*/  SEL R9, R0.reuse, R9, !P2 ;  /* 0x0000000900097207 */ /* 0x040fe20005000000 */
[----:B------:R-:W-:Y:S01]  /*16e0*/  @!P1 IMAD.MOV R35, RZ, RZ, -R35 ;  /* 0x000000ffff239224 */ /* 0x000fe200078e0a23 */
[C---:B------:R-:W-:Y:S01]  /*16f0*/  SEL R13, R0.reuse, R13, !P2 ;  /* 0x0000000d000d7207 */ /* 0x040fe20005000000 */
[----:B------:R-:W-:Y:S01]  /*1700*/  @!P6 IMAD.MOV R39, RZ, RZ, -R39 ;  /* 0x000000ffff27e224 */ /* 0x000fe200078e0a27 */
[----:B------:R-:W-:Y:S01]  /*1710*/  ULDC UR4, c[0x0][0x240] ;  /* 0x0000900000047ab9 */ /* 0x000fe20000000800 */
[----:B------:R-:W-:Y:S01]  /*1720*/  @!P4 IMAD.MOV R41, RZ, RZ, -R41 ;  /* 0x000000ffff29c224 */ /* 0x000fe200078e0a29 */
[C---:B------:R-:W-:Y:S01]  /*1730*/  SEL R15, R0.reuse, R15, !P2 ;  /* 0x0000000f000f7207 */ /* 0x040fe20005000000 */
[----:B------:R-:W-:Y:S01]  /*1740*/  IMAD R9, R9, UR4, RZ ;  /* 0x0000000409097c24 */ /* 0x000fe2000f8e02ff */
[C---:B------:R-:W-:Y:S01]  /*1750*/  SEL R17, R0.reuse, R17, !P2 ;  /* 0x0000001100117207 */ /* 0x040fe20005000000 */
[----:B------:R-:W-:Y:S01]  /*1760*/  IMAD R13, R13, UR4, RZ ;  /* 0x000000040d0d7c24 */ /* 0x000fe2000f8e02ff */
[----:B------:R-:W-:Y:S01]  /*1770*/  SEL R19, R0, R19, !P2 ;  /* 0x0000001300137207 */ /* 0x000fe20005000000 */
[----:B------:R-:W-:Y:S01]  /*1780*/  IMAD R15, R15, UR4, RZ ;  /* 0x000000040f0f7c24 */ /* 0x000fe2000f8e02ff */
[----:B------:R-:W-:Y:S01]  /*1790*/  LEA.HI.X.SX32 R2, R2, UR7, 0x1, P0 ;  /* 0x0000000702027c11 */ /* 0x000fe200080f0eff */
[----:B------:R-:W-:Y:S01]  /*17a0*/  ULDC.64 UR6, c[0x0][0x218] ;  /* 0x0000860000067ab9 */ /* 0x000fe20000000a00 */
[C---:B------:R-:W-:Y:S01]  /*17b0*/  SEL R21, R0.reuse, R21, !P2 ;  /* 0x0000001500157207 */ /* 0x040fe20005000000 */
[----:B------:R-:W-:Y:S01]  /*17c0*/  IMAD R17, R17, UR4, RZ ;  /* 0x0000000411117c24 */ /* 0x000fe2000f8e02ff */
        /* <DEDUP_REMOVED lines=18> */
[----:B------:R-:W-:Y:S01]  /*18f0*/  SEL R0, R0, R41, !P2 ;  /* 0x0000002900007207 */ /* 0x000fe20005000000 */
[----:B------:R-:W-:Y:S01]  /*1900*/  IMAD R37, R37, UR4, RZ ;  /* 0x0000000425257c24 */ /* 0x000fe2000f8e02ff */
[----:B------:R-:W-:Y:S01]  /*1910*/  LEA R11, P2, R9, UR6, 0x1 ;  /* 0x00000006090b7c11 */ /* 0x000fe2000f8408ff */
[----:B------:R-:W-:Y:S01]  /*1920*/  IMAD R39, R39, UR4, RZ ;  /* 0x0000000427277c24 */ /* 0x000fe2000f8e02ff */
[----:B------:R-:W-:Y:S01]  /*1930*/  LEA R10, P1, R13, UR6, 0x1 ;  /* 0x000000060d0a7c11 */ /* 0x000fe2000f8208ff */
[----:B------:R-:W-:Y:S01]  /*1940*/  IMAD R0, R0, UR4, RZ ;  /* 0x0000000400007c24 */ /* 0x000fe2000f8e02ff */
[----:B------:R-:W-:Y:S01]  /*1950*/  LEA R12, P0, R15, UR6, 0x1 ;  /* 0x000000060f0c7c11 */ /* 0x000fe2000f8008ff */
[----:B------:R1:W-:Y:S01]  /*1960*/  STL [R1+0x128], R11 ;  /* 0x0001280b01007387 */ /* 0x0003e20000100800 */
[----:B------:R-:W-:Y:S01]  /*1970*/  LEA.HI.X.SX32 R9, R9, UR7, 0x1, P2 ;  /* 0x0000000709097c11 */ /* 0x000fe200090f0eff */
[----:B------:R-:W-:Y:S01]  /*1980*/  UMOV UR4, URZ ;  /* 0x0000003f00047c82 */ /* 0x000fe20008000000 */
[----:B------:R-:W-:Y:S01]  /*1990*/  LEA R108, P5, R21, UR6, 0x1 ;  /* 0x00000006156c7c11 */ /* 0x000fe2000f8a08ff */
[----:B------:R2:W-:Y:S01]  /*19a0*/  STL [R1+0x120], R10 ;  /* 0x0001200a01007387 */ /* 0x0005e20000100800 */
[----:B------:R-:W-:-:S02]  /*19b0*/  LEA R106, P3, R8, UR6, 0x1 ;  /* 0x00000006086a7c11 */ /* 0x000fc4000f8608ff */
[----:B------:R-:W-:Y:S02]  /*19c0*/  CS2R R40, SRZ ;  /* 0x0000000000287805 */ /* 0x000fe4000001ff00 */
[----:B------:R-:W-:Y:S01]  /*19d0*/  LEA.HI.X.SX32 R107, R21, UR7, 0x1, P5 ;  /* 0x00000007156b7c11 */ /* 0x000fe2000a8f0eff */
[----:B------:R-:W-:Y:S01]  /*19e0*/  STL [R1+0x118], R12 ;  /* 0x0001180c01007387 */ /* 0x000fe20000100800 */
[----:B------:R-:W-:Y:S02]  /*19f0*/  LEA.HI.X.SX32 R21, R8, UR7, 0x1, P3 ;  /* 0x0000000708157c11 */ /* 0x000fe400098f0eff */
[----:B-1----:R-:W-:Y:S01]  /*1a00*/  LEA R11, P4, R17, UR6, 0x1 ;  /* 0x00000006110b7c11 */ /* 0x002fe2000f8808ff */
[----:B------:R-:W1:Y:S01]  /*1a10*/  LDC R8, c[0x0][0x23c] ;  /* 0x00008f00ff087b82 */ /* 0x000e620000000800 */
[----:B------:R-:W-:Y:S02]  /*1a20*/  LEA R23, P2, R25, UR6, 0x1 ;  /* 0x0000000619177c11 */ /* 0x000fe4000f8408ff */
[----:B--2---:R-:W-:Y:S01]  /*1a30*/  LEA R10, P6, R19, UR6, 0x1 ;  /* 0x00000006130a7c11 */ /* 0x004fe2000f8c08ff */
[----:B------:R-:W-:Y:S01]  /*1a40*/  STL [R1+0x110], R11 ;  /* 0x0001100b01007387 */ /* 0x000fe20000100800 */
[----:B------:R-:W-:-:S02]  /*1a50*/  LEA.HI.X.SX32 R22, R25, UR7, 0x1, P2 ;  /* 0x0000000719167c11 */ /* 0x000fc400090f0eff */
[----:B------:R-:W-:Y:S02]  /*1a60*/  CS2R R24, SRZ ;  /* 0x0000000000187805 */ /* 0x000fe4000001ff00 */
[----:B------:R-:W-:Y:S01]  /*1a70*/  LEA R97, P5, R35, UR6, 0x1 ;  /* 0x0000000623617c11 */ /* 0x000fe2000f8a08ff */
[----:B------:R2:W-:Y:S01]  /*1a80*/  STL [R1+0x108], R10 ;  /* 0x0001080a01007387 */ /* 0x0005e20000100800 */
[----:B------:R-:W-:Y:S02]  /*1a90*/  LEA R99, P3, R37, UR6, 0x1 ;  /* 0x0000000625637c11 */ /* 0x000fe4000f8608ff */
[----:B------:R-:W-:Y:S01]  /*1aa0*/  LEA R101, P2, R39, UR6, 0x1 ;  /* 0x0000000627657c11 */ /* 0x000fe2000f8408ff */
[----:B------:R3:W-:Y:S01]  /*1ab0*/  STL [R1+0x124], R9 ;  /* 0x0001240901007387 */ /* 0x0007e20000100800 */
[----:B------:R-:W-:Y:S02]  /*1ac0*/  LEA.HI.X.SX32 R96, R35, UR7, 0x1, P5 ;  /* 0x0000000723607c11 */ /* 0x000fe4000a8f0eff */
[----:B------:R-:W-:-:S02]  /*1ad0*/  CS2R R34, SRZ ;  /* 0x0000000000227805 */ /* 0x000fc4000001ff00 */
[----:B------:R-:W-:Y:S02]  /*1ae0*/  LEA.HI.X.SX32 R98, R37, UR7, 0x1, P3 ;  /* 0x0000000725627c11 */ /* 0x000fe400098f0eff */
[----:B------:R-:W-:Y:S02]  /*1af0*/  CS2R R36, SRZ ;  /* 0x0000000000247805 */ /* 0x000fe4000001ff00 */
[----:B------:R-:W-:Y:S02]  /*1b00*/  LEA.HI.X.SX32 R100, R39, UR7, 0x1, P2 ;  /* 0x0000000727647c11 */ /* 0x000fe400090f0eff */
[----:B------:R-:W-:Y:S02]  /*1b10*/  CS2R R38, SRZ ;  /* 0x0000000000267805 */ /* 0x000fe4000001ff00 */
[----:B--2---:R-:W-:Y:S02]  /*1b20*/  LEA.HI.X.SX32 R10, R13, UR7, 0x1, P1 ;  /* 0x000000070d0a7c11 */ /* 0x004fe400088f0eff */
[----:B------:R-:W-:-:S02]  /*1b30*/  LEA R89, P1, R27, UR6, 0x1 ;  /* 0x000000061b597c11 */ /* 0x000fc4000f8208ff */
[----:B---3--:R-:W-:Y:S01]  /*1b40*/  LEA.HI.X.SX32 R9, R15, UR7, 0x1, P0 ;  /* 0x000000070f097c11 */ /* 0x008fe200080f0eff */
[----:B------:R2:W-:Y:S01]  /*1b50*/  STL [R1+0x11c], R10 ;  /* 0x00011c0a01007387 */ /* 0x0005e20000100800 */
[----:B0-----:R-:W-:Y:S02]  /*1b60*/  LEA.HI.X.SX32 R88, R27, UR7, 0x1, P1 ;  /* 0x000000071b587c11 */ /* 0x001fe400088f0eff */
[----:B------:R-:W-:Y:S02]  /*1b70*/  CS2R R26, SRZ ;  /* 0x00000000001a7805 */ /* 0x000fe4000001ff00 */
[C---:B------:R-:W-:Y:S01]  /*1b80*/  LEA R103, P1, R0.reuse, UR6, 0x1 ;  /* 0x0000000600677c11 */ /* 0x040fe2000f8208ff */
[----:B------:R0:W-:Y:S01]  /*1b90*/  STL [R1+0x114], R9 ;  /* 0x0001140901007387 */ /* 0x0001e20000100800 */
[----:B------:R-:W-:Y:S02]  /*1ba0*/  LEA R91, P0, R29, UR6, 0x1 ;  /* 0x000000061d5b7c11 */ /* 0x000fe4000f8008ff */
[----:B------:R-:W-:-:S02]  /*1bb0*/  LEA.HI.X.SX32 R102, R0, UR7, 0x1, P1 ;  /* 0x0000000700667c11 */ /* 0x000fc400088f0eff */
[----:B------:R-:W-:Y:S02]  /*1bc0*/  LEA.HI.X.SX32 R90, R29, UR7, 0x1, P0 ;  /* 0x000000071d5a7c11 */ /* 0x000fe400080f0eff */
[----:B------:R-:W-:Y:S02]  /*1bd0*/  CS2R R28, SRZ ;  /* 0x00000000001c7805 */ /* 0x000fe4000001ff00 */
[----:B--2---:R-:W-:Y:S02]  /*1be0*/  LEA.HI.X.SX32 R10, R17, UR7, 0x1, P4 ;  /* 0x00000007110a7c11 */ /* 0x004fe4000a0f0eff */
[----:B------:R-:W-:Y:S02]  /*1bf0*/  LEA R93, P4, R31, UR6, 0x1 ;  /* 0x000000061f5d7c11 */ /* 0x000fe4000f8808ff */
[----:B0-----:R-:W-:Y:S01]  /*1c00*/  LEA.HI.X.SX32 R9, R19, UR7, 0x1, P6 ;  /* 0x0000000713097c11 */ /* 0x001fe2000b0f0eff */
[----:B------:R-:W-:Y:S01]  /*1c10*/  STL [R1+0x10c], R10 ;  /* 0x00010c0a01007387 */ /* 0x000fe20000100800 */
[----:B------:R-:W-:Y:S01]  /*1c20*/  LEA R95, P6, R33, UR6, 0x1 ;  /* 0x00000006215f7c11 */ /* 0x000fe2000f8c08ff */
[----:B------:R-:W-:Y:S01]  /*1c30*/  UIADD3 UR6, UP0, UR10, 0x2, URZ ;  /* 0x000000020a067890 */ /* 0x000fe2000ff1e03f */
[----:B------:R-:W-:Y:S01]  /*1c40*/  LEA.HI.X.SX32 R92, R31, UR7, 0x1, P4 ;  /* 0x000000071f5c7c11 */ /* 0x000fe2000a0f0eff */
[----:B------:R0:W-:Y:S01]  /*1c50*/  STL [R1+0x104], R9 ;  /* 0x0001040901007387 */ /* 0x0001e20000100800 */
[----:B------:R-:W-:Y:S01]  /*1c60*/  LEA.HI.X.SX32 R94, R33, UR7, 0x1, P6 ;  /* 0x00000007215e7c11 */ /* 0x000fe2000b0f0eff */
[----:B------:R-:W-:Y:S01]  /*1c70*/  UIADD3.X UR7, UR4, 0x40000040, URZ, UP0, !UPT ;  /* 0x4000004004077890 */ /* 0x000fe200087fe43f */
[----:B------:R-:W-:Y:S01]  /*1c80*/  CS2R R30, SRZ ;  /* 0x00000000001e7805 */ /* 0x000fe2000001ff00 */
[----:B------:R-:W-:Y:S01]  /*1c90*/  STL [R1], RZ ;  /* 0x000000ff01007387 */ /* 0x000fe20000100800 */
[----:B------:R-:W-:Y:S01]  /*1ca0*/  CS2R R32, SRZ ;  /* 0x0000000000207805 */ /* 0x000fe2000001ff00 */
[----:B------:R-:W-:-:S02]  /*1cb0*/  UIADD3.64 UR22, UR6, 0x2, URZ ;  /* 0x0000000206167897 */ /* 0x000fc4000fffe03f */
[----:B------:R-:W-:Y:S01]  /*1cc0*/  STL [R1+0x4], RZ ;  /* 0x000004ff01007387 */ /* 0x000fe20000100800 */
[----:B------:R-:W-:Y:S01]  /*1cd0*/  UIADD3.64 UR18, UR6, 0x4, URZ ;  /* 0x0000000406127897 */ /* 0x000fe2000fffe03f */
[----:B0-----:R-:W-:Y:S02]  /*1ce0*/  LOP3.LUT R9, R104, 0x3f, RZ, 0xc0, !PT ;  /* 0x0000003f68097812 */ /* 0x001fe400078ec0ff */
[----:B------:R-:W-:Y:S03]  /*1cf0*/  STL [R1+0x8], RZ ;  /* 0x000008ff01007387 */ /* 0x000fe60000100800 */
[----:B------:R-:W-:Y:S01]  /*1d00*/  IMAD R4, R4, 0x40, R9 ;  /* 0x0000004004047824 */ /* 0x000fe200078e0209 */
[----:B------:R-:W-:Y:S01]  /*1d10*/  STL [R1+0xc], RZ ;  /* 0x00000cff01007387 */ /* 0x000fe20000100800 */
[----:B-1----:R-:W-:Y:S01]  /*1d20*/  IMAD R0, R9, R8, RZ ;  /* 0x0000000809007224 */ /* 0x002fe200078e02ff */
[----:B------:R-:W-:Y:S01]  /*1d30*/  SHF.R.S32.HI R0, RZ, 0x6, R3 ;  /* 0x00000006ff007819 */ /* 0x000fe20000011403 */
[----:B------:R-:W-:Y:S01]  /*1d40*/  IMAD.SHL.U32 R4, R4, 0x2, RZ ;  /* 0x0000000204047824 */ /* 0x000fe200078e00ff */
[----:B------:R-:W-:Y:S04]  /*1d50*/  STL [R1+0x10], RZ ;  /* 0x000010ff01007387 */ /* 0x000fe80000100800 */
[----:B------:R-:W-:Y:S01]  /*1d60*/  STL [R1+0x14], RZ ;  /* 0x000014ff01007387 */ /* 0x000fe20000100800 */
[----:B------:R-:W-:-:S02]  /*1d70*/  LOP3.LUT R3, R4, 0x10, RZ, 0x3c, !PT ;  /* 0x0000001004037812 */ /* 0x000fc400078e3cff */
[C---:B------:R-:W-:Y:S01]  /*1d80*/  LOP3.LUT R9, R4.reuse, 0x20, RZ, 0x3c, !PT ;  /* 0x0000002004097812 */ /* 0x040fe200078e3cff */
[----:B------:R-:W-:Y:S01]  /*1d90*/  STL [R1+0x18], RZ ;  /* 0x000018ff01007387 */ /* 0x000fe20000100800 */
[C---:B------:R-:W-:Y:S02]  /*1da0*/  LOP3.LUT R8, R4.reuse, 0x30, RZ, 0x3c, !PT ;  /* 0x0000003004087812 */ /* 0x040fe400078e3cff */
[C---:B------:R-:W-:Y:S01]  /*1db0*/  LOP3.LUT R3, R4.reuse, 0x40, RZ, 0x3c, !PT ;  /* 0x0000004004037812 */ /* 0x040fe200078e3cff */
[----:B------:R-:W-:Y:S01]  /*1dc0*/  STL [R1+0x1c], RZ ;  /* 0x00001cff01007387 */ /* 0x000fe20000100800 */
[C---:B------:R-:W-:Y:S02]  /*1dd0*/  LOP3.LUT R9, R4.reuse, 0x50, RZ, 0x3c, !PT ;  /* 0x0000005004097812 */ /* 0x040fe400078e3cff */
[C---:B------:R-:W-:Y:S01]  /*1de0*/  LOP3.LUT R8, R4.reuse, 0x60, RZ, 0x3c, !PT ;  /* 0x0000006004087812 */ /* 0x040fe200078e3cff */
[----:B------:R-:W-:Y:S01]  /*1df0*/  STL [R1+0x20], RZ ;  /* 0x000020ff01007387 */ /* 0x000fe20000100800 */
[----:B------:R-:W-:-:S03]  /*1e00*/  LOP3.LUT R3, R4, 0x70, RZ, 0x3c, !PT ;  /* 0x0000007004037812 */ /* 0x000fc600078e3cff */
[----:B------:R-:W-:Y:S04]  /*1e10*/  STL [R1+0x24], RZ ;  /* 0x000024ff01007387 */ /* 0x000fe80000100800 */
        /* <DEDUP_REMOVED lines=54> */
[----:B------:R0:W-:Y:S02]  /*2180*/  STL [R1+0x100], R0 ;  /* 0x0001000001007387 */ /* 0x0001e40000100800 */
[----:B0-----:R-:W-:-:S07]  /*2190*/  IMAD.U32 R0, RZ, RZ, UR8 ;  /* 0x00000008ff007e24 */ /* 0x001fce000f8e00ff */
.L_x_1:
[----:B------:R-:W0:Y:S01]  /*21a0*/  LDC R8, c[0x0][0x238] ;  /* 0x00008e00ff087b82 */ /* 0x000e220000000800 */
[----:B-----5:R-:W-:Y:S01]  /*21b0*/  STL [R1+0x238], R6 ;  /* 0x0002380601007387 */ /* 0x020fe20000100800 */
[C---:B------:R-:W-:Y:S01]  /*21c0*/  ISETP.GT.AND P0, PT, R0.reuse, 0x2, PT ;  /* 0x000000020000780c */ /* 0x040fe20003f04270 */
[----:B------:R-:W-:Y:S01]  /*21d0*/  IMAD.MOV.U32 R3, RZ, RZ, R2 ;  /* 0x000000ffff037224 */ /* 0x000fe200078e0002 */
[C---:B------:R-:W-:Y:S01]  /*21e0*/  ISETP.GT.AND P4, PT, R0.reuse, 0x6, PT ;  /* 0x000000060000780c */ /* 0x040fe20003f84270 */
[----:B------:R1:W-:Y:S01]  /*21f0*/  STL.64 [R1+0x230], R86 ;  /* 0x0002305601007387 */ /* 0x0003e20000100a00 */
[----:B------:R-:W-:Y:S01]  /*2200*/  IMAD.MOV.U32 R2, RZ, RZ, R7 ;  /* 0x000000ffff027224 */ /* 0x000fe200078e0007 */
[C---:B------:R-:W-:Y:S01]  /*2210*/  ISETP.GT.AND P1, PT, R0.reuse, 0x3, PT ;  /* 0x000000030000780c */ /* 0x040fe20003f24270 */
[----:B------:R-:W2:Y:S01]  /*2220*/  LDC R16, c[0x0][0x238] ;  /* 0x00008e00ff107b82 */ /* 0x000ea20000000800 */
[----:B------:R3:W-:Y:S01]  /*2230*/  STL.64 [R1+0x228], R84 ;  /* 0x0002285401007387 */ /* 0x0007e20000100a00 */
[----:B------:R-:W-:-:S02]  /*2240*/  ISETP.GT.AND P2, PT, R0, 0x4, PT ;  /* 0x000000040000780c */ /* 0x000fc40003f44270 */
[----:B------:R-:W-:Y:S01]  /*2250*/  ISETP.GT.AND P3, PT, R0, 0x5, PT ;  /* 0x000000050000780c */ /* 0x000fe20003f64270 */
[----:B------:R4:W-:Y:S03]  /*2260*/  STL.64 [R1+0x220], R82 ;  /* 0x0002205201007387 */ /* 0x0009e60000100a00 */
[----:B------:R-:W2:Y:S01]  /*2270*/  LDC R10, c[0x0][0x238] ;  /* 0x00008e00ff0a7b82 */ /* 0x000ea20000000800 */
[----:B------:R-:W-:Y:S01]  /*2280*/  STL.64 [R1+0x218], R80 ;  /* 0x0002185001007387 */ /* 0x000fe20000100a00 */
[----:B-1----:R-:W-:Y:S02]  /*2290*/  PRMT R87, RZ, 0x7610, R87 ;  /* 0x00007610ff577816 */ /* 0x002fe40000000057 */
[----:B------:R-:W-:Y:S01]  /*22a0*/  PRMT R20, RZ, 0x7610, R20 ;  /* 0x00007610ff147816 */ /* 0x000fe20000000014 */
[----:B------:R1:W-:Y:S01]  /*22b0*/  STL.64 [R1+0x210], R78 ;  /* 0x0002104e01007387 */ /* 0x0003e20000100a00 */
[----:B---3--:R-:W-:Y:S01]  /*22c0*/  PRMT R84, RZ, 0x7610, R84 ;  /* 0x00007610ff547816 */ /* 0x008fe20000000054 */
[----:B0-----:R-:W-:-:S02]  /*22d0*/  IMAD.SHL.U32 R8, R8, 0x2, RZ ;  /* 0x0000000208087824 */ /* 0x001fc400078e00ff */
[----:B------:R-:W-:Y:S01]  /*22e0*/  STL.64 [R1+0x208], R76 ;  /* 0x0002084c01007387 */ /* 0x000fe20000100a00 */
[----:B----4-:R-:W0:Y:S01]  /*22f0*/  LDC R82, c[0x0][0x238] ;  /* 0x00008e00ff527b82 */ /* 0x010e220000000800 */
[----:B------:R-:W-:Y:S01]  /*2300*/  PRMT R83, RZ, 0x7610, R83 ;  /* 0x00007610ff537816 */ /* 0x000fe20000000053 */
[----:B------:R-:W-:Y:S01]  /*2310*/  IMAD.WIDE R8, R8, 0x2, R2 ;  /* 0x0000000208087825 */ /* 0x000fe200078e0202 */
[----:B------:R-:W-:Y:S05]  /*2320*/  STL.64 [R1+0x200], R74 ;  /* 0x0002004a01007387 */ /* 0x000fea0000100a00 */
[----:B------:R-:W3:Y:S01]  /*2330*/  LDC R14, c[0x0][0x238] ;  /* 0x00008e00ff0e7b82 */ /* 0x000ee20000000800 */
[----:B------:R-:W-:Y:S01]  /*2340*/  STL.64 [R1+0x1f8], R72 ;  /* 0x0001f84801007387 */ /* 0x000fe20000100a00 */
[----:B--2---:R-:W-:-:S06]  /*2350*/  IMAD R16, R16, 0x6, RZ ;  /* 0x0000000610107824 */ /* 0x004fcc00078e02ff */
[----:B------:R-:W2:Y:S01]  /*2360*/  LDC R12, c[0x0][0x238] ;  /* 0x00008e00ff0c7b82 */ /* 0x000ea20000000800 */
[----:B------:R-:W-:Y:S01]  /*2370*/  STL.64 [R1+0x1f0], R70 ;  /* 0x0001f04601007387 */ /* 0x000fe20000100a00 */
[----:B------:R-:W-:Y:S01]  /*2380*/  IMAD.WIDE R16, R16, 0x2, R2 ;  /* 0x0000000210107825 */ /* 0x000fe200078e0202 */
[----:B------:R-:W-:Y:S02]  /*2390*/  ISETP.GT.AND P5, PT, R0, 0x10, PT ;  /* 0x000000100000780c */ /* 0x000fe40003fa4270 */
[----:B------:R-:W-:Y:S01]  /*23a0*/  STL.64 [R1+0x1e8], R68 ;  /* 0x0001e84401007387 */ /* 0x000fe20000100a00 */
[----:B------:R-:W-:Y:S01]  /*23b0*/  IMAD R10, R10, 0x3, RZ ;  /* 0x000000030a0a7824 */ /* 0x000fe200078e02ff */
[----:B------:R-:W-:Y:S01]  /*23c0*/  PRMT R19, RZ, 0x7610, R19 ;  /* 0x00007610ff137816 */ /* 0x000fe20000000013 */
[----:B-1----:R-:W1:Y:S01]  /*23d0*/  LDC R79, c[0x0][0x238] ;  /* 0x00008e00ff4f7b82 */ /* 0x002e620000000800 */
[----:B------:R-:W-:Y:S01]  /*23e0*/  STL.64 [R1+0x1e0], R66 ;  /* 0x0001e04201007387 */ /* 0x000fe20000100a00 */
[----:B0-----:R-:W-:Y:S01]  /*23f0*/  IMAD R82, R82, 0x7, RZ ;  /* 0x0000000752527824 */ /* 0x001fe200078e02ff */
[----:B------:R-:W-:Y:S01]  /*2400*/  PRMT R85, RZ, 0x7610, R85 ;  /* 0x00007610ff557816 */ /* 0x000fe20000000055 */
[----:B------:R-:W-:Y:S01]  /*2410*/  IMAD.WIDE R10, R10, 0x2, R2 ;  /* 0x000000020a0a7825 */ /* 0x000fe200078e0202 */
[----:B------:R-:W-:Y:S01]  /*2420*/  STL.64 [R1+0x1d8], R64 ;  /* 0x0001d84001007387 */ /* 0x000fe20000100a00 */
[----:B------:R-:W-:-:S02]  /*2430*/  PRMT R86, RZ, 0x7610, R86 ;  /* 0x00007610ff567816 */ /* 0x000fc40000000056 */
[----:B------:R-:W0:Y:S01]  /*2440*/  LDC R81, c[0x0][0x238] ;  /* 0x00008e00ff517b82 */ /* 0x000e220000000800 */
[----:B------:R4:W-:Y:S01]  /*2450*/  STL.64 [R1+0x1d0], R62 ;  /* 0x0001d03e01007387 */ /* 0x0009e20000100a00 */
[----:B---3--:R-:W-:-:S03]  /*2460*/  IMAD R14, R14, 0x5, RZ ;  /* 0x000000050e0e7824 */ /* 0x008fc600078e02ff */
[----:B------:R-:W-:Y:S01]  /*2470*/  STL.64 [R1+0x1c8], R60 ;  /* 0x0001c83c01007387 */ /* 0x000fe20000100a00 */
[----:B------:R-:W-:Y:S02]  /*2480*/  IMAD.WIDE R14, R14, 0x2, R2 ;  /* 0x000000020e0e7825 */ /* 0x000fe400078e0202 */
[----:B------:R-:W3:Y:S01]  /*2490*/  LDC R80, c[0x0][0x238] ;  /* 0x00008e00ff507b82 */ /* 0x000ee20000000800 */
[----:B------:R-:W-:Y:S01]  /*24a0*/  STL.64 [R1+0x1c0], R58 ;  /* 0x0001c03a01007387 */ /* 0x000fe20000100a00 */
[----:B--2---:R-:W-:-:S03]  /*24b0*/  IMAD.SHL.U32 R12, R12, 0x4, RZ ;  /* 0x000000040c0c7824 */ /* 0x004fc600078e00ff */
[----:B------:R-:W-:Y:S01]  /*24c0*/  STL.64 [R1+0x1b8], R56 ;  /* 0x0001b83801007387 */ /* 0x000fe20000100a00 */
[----:B------:R-:W-:Y:S02]  /*24d0*/  IMAD.WIDE R12, R12, 0x2, R2 ;  /* 0x000000020c0c7825 */ /* 0x000fe400078e0202 */
[----:B----4-:R-:W2:Y:S01]  /*24e0*/  LDC R63, c[0x0][0x238] ;  /* 0x00008e00ff3f7b82 */ /* 0x010ea20000000800 */
[----:B------:R-:W-:Y:S04]  /*24f0*/  STL.64 [R1+0x1b0], R54 ;  /* 0x0001b03601007387 */ /* 0x000fe80000100a00 */
[----:B------:R-:W-:Y:S03]  /*2500*/  STL.64 [R1+0x1a8], R52 ;  /* 0x0001a83401007387 */ /* 0x000fe60000100a00 */
[----:B------:R-:W4:Y:S01]  /*2510*/  LDC R68, c[0x0][0x238] ;  /* 0x00008e00ff447b82 */ /* 0x000f220000000800 */
[----:B------:R-:W-:Y:S04]  /*2520*/  STL.64 [R1+0x1a0], R50 ;  /* 0x0001a03201007387 */ /* 0x000fe80000100a00 */
[----:B------:R-:W-:Y:S03]  /*2530*/  STL.64 [R1+0x198], R48 ;  /* 0x0001983001007387 */ /* 0x000fe60000100a00 */
[----:B------:R-:W4:Y:S01]  /*2540*/  LDC R69, c[0x0][0x238] ;  /* 0x00008e00ff457b82 */ /* 0x000f220000000800 */
[----:B------:R-:W-:Y:S04]  /*2550*/  STL.64 [R1+0x190], R46 ;  /* 0x0001902e01007387 */ /* 0x000fe80000100a00 */
[----:B------:R-:W-:Y:S03]  /*2560*/  STL.64 [R1+0x188], R44 ;  /* 0x0001882c01007387 */ /* 0x000fe60000100a00 */
[----:B------:R-:W4:Y:S01]  /*2570*/  LDC R70, c[0x0][0x238] ;  /* 0x00008e00ff467b82 */ /* 0x000f220000000800 */
[----:B------:R-:W-:Y:S04]  /*2580*/  STL.64 [R1+0x180], R42 ;  /* 0x0001802a01007387 */ /* 0x000fe80000100a00 */
[----:B------:R1:W4:Y:S01]  /*2590*/  @P0 LDG.E.U16 R83, desc[UR14][R8.64] ;  /* 0x0000000e08530981 */ /* 0x000322000c1e1500 */
[----:B------:R-:W-:-:S03]  /*25a0*/  ISETP.GT.AND P0, PT, R0, 0x7, PT ;  /* 0x000000070000780c */ /* 0x000fc60003f04270 */
[----:B------:R-:W-:Y:S04]  /*25b0*/  STL.64 [R1+0x178], R40 ;  /* 0x0001782801007387 */ /* 0x000fe80000100a00 */
[----:B------:R-:W-:Y:S04]  /*25c0*/  STL.64 [R1+0x170], R38 ;  /* 0x0001702601007387 */ /* 0x000fe80000100a00 */
[----:B------:R-:W-:Y:S04]  /*25d0*/  STL.64 [R1+0x168], R36 ;  /* 0x0001682401007387 */ /* 0x000fe80000100a00 */
[----:B------:R-:W-:Y:S04]  /*25e0*/  STL.64 [R1+0x160], R34 ;  /* 0x0001602201007387 */ /* 0x000fe80000100a00 */
[----:B------:R-:W-:Y:S01]  /*25f0*/  STL.64 [R1+0x158], R32 ;  /* 0x0001582001007387 */ /* 0x000fe20000100a00 */
[----:B-1----:R-:W-:-:S02]  /*2600*/  IMAD.WIDE R8, R82, 0x2, R2 ;  /* 0x0000000252087825 */ /* 0x002fc400078e0202 */
[----:B------:R-:W1:Y:S01]  /*2610*/  LDC R82, c[0x0][0x238] ;  /* 0x00008e00ff527b82 */ /* 0x000e620000000800 */
[----:B------:R-:W-:Y:S01]  /*2620*/  STL.64 [R1+0x150], R30 ;  /* 0x0001501e01007387 */ /* 0x000fe20000100a00 */
[----:B--2---:R-:W-:-:S03]  /*2630*/  IMAD R63, R63, 0xc, RZ ;  /* 0x0000000c3f3f7824 */ /* 0x004fc600078e02ff */
[----:B------:R2:W-:Y:S04]  /*2640*/  STL.64 [R1+0x148], R28 ;  /* 0x0001481c01007387 */ /* 0x0005e80000100a00 */
[----:B------:R-:W4:Y:S04]  /*2650*/  @P4 LDG.E.U16 R87, desc[UR14][R16.64] ;  /* 0x0000000e10574981 */ /* 0x000f28000c1e1500 */
[----:B------:R-:W4:Y:S01]  /*2660*/  @P1 LDG.E.U16 R84, desc[UR14][R10.64] ;  /* 0x0000000e0a541981 */ /* 0x000f22000c1e1500 */
[----:B--2---:R-:W-:Y:S01]  /*2670*/  PRMT R29, RZ, 0x7610, R29 ;  /* 0x00007610ff1d7816 */ /* 0x004fe2000000001d */
[----:B------:R-:W-:Y:S01]  /*2680*/  IMAD.SHL.U32 R79, R79, 0x8, RZ ;  /* 0x000000084f4f7824 */ /* 0x000fe200078e00ff */
[----:B------:R-:W-:Y:S01]  /*2690*/  PRMT R54, RZ, 0x7610, R54 ;  /* 0x00007610ff367816 */ /* 0x000fe20000000036 */
[----:B------:R-:W2:Y:S04]  /*26a0*/  @P2 LDG.E.U16 R85, desc[UR14][R12.64] ;  /* 0x0000000e0c552981 */ /* 0x000ea8000c1e1500 */
[----:B------:R0:W2:Y:S01]  /*26b0*/  @P0 LDG.E.U16 R29, desc[UR14][R8.64] ;  /* 0x0000000e081d0981 */ /* 0x0000a2000c1e1500 */
[----:B-1----:R-:W-:Y:S01]  /*26c0*/  IMAD R82, R82, 0xb, RZ ;  /* 0x0000000b52527824 */ /* 0x002fe200078e02ff */
[----:B------:R-:W-:-:S02]  /*26d0*/  PRMT R48, RZ, 0x7610, R48 ;  /* 0x00007610ff307816 */ /* 0x000fc40000000030 */
[----:B------:R-:W2:Y:S01]  /*26e0*/  @P3 LDG.E.U16 R86, desc[UR14][R14.64] ;  /* 0x0000000e0e563981 */ /* 0x000ea2000c1e1500 */
[----:B---3--:R-:W-:Y:S02]  /*26f0*/  IMAD R80, R80, 0x9, RZ ;  /* 0x0000000950507824 */ /* 0x008fe400078e02ff */
[----:B0-----:R-:W-:Y:S01]  /*2700*/  IMAD R81, R81, 0xa, RZ ;  /* 0x0000000a51517824 */ /* 0x001fe200078e02ff */
[----:B------:R-:W-:Y:S02]  /*2710*/  PRMT R125, RZ, 0x7610, R125 ;  /* 0x00007610ff7d7816 */ /* 0x000fe4000000007d */
[----:B------:R-:W-:Y:S01]  /*2720*/  PRMT R61, RZ, 0x7610, R61 ;  /* 0x00007610ff3d7816 */ /* 0x000fe2000000003d */
[----:B------:R-:W-:Y:S01]  /*2730*/  IMAD.WIDE R8, R63, 0x2, R2 ;  /* 0x000000023f087825 */ /* 0x000fe200078e0202 */
[----:B------:R-:W-:Y:S01]  /*2740*/  PRMT R67, RZ, 0x7610, R67 ;  /* 0x00007610ff437816 */ /* 0x000fe20000000043 */
[----:B------:R-:W0:Y:S01]  /*2750*/  LDC R63, c[0x0][0x238] ;  /* 0x00008e00ff3f7b82 */ /* 0x000e220000000800 */
[----:B------:R-:W-:Y:S01]  /*2760*/  ISETP.GT.AND P4, PT, R0, 0xb, PT ;  /* 0x0000000b0000780c */ /* 0x000fe20003f84270 */
[--C-:B------:R-:W-:Y:S01]  /*2770*/  IMAD.WIDE R16, R82, 0x2, R2.reuse ;  /* 0x0000000252107825 */ /* 0x100fe200078e0202 */
[C---:B------:R-:W-:Y:S01]  /*2780*/  ISETP.GT.AND P1, PT, R0.reuse, 0x8, PT ;  /* 0x000000080000780c */ /* 0x040fe20003f24270 */
[----:B------:R-:W-:Y:S02]  /*2790*/  STL.64 [R1+0x140], R26 ;  /* 0x0001401a01007387 */ /* 0x000fe40000100a00 */
[----:B------:R-:W-:Y:S01]  /*27a0*/  IMAD.WIDE R10, R79, 0x2, R2 ;  /* 0x000000024f0a7825 */ /* 0x000fe200078e0202 */
[----:B------:R-:W-:Y:S01]  /*27b0*/  ISETP.GT.AND P2, PT, R0, 0x9, PT ;  /* 0x000000090000780c */ /* 0x000fe20003f44270 */
[----:B------:R1:W-:Y:S06]  /*27c0*/  STL.64 [R1+0x138], R24 ;  /* 0x0001381801007387 */ /* 0x0003ec0000100a00 */
[----:B------:R3:W2:Y:S04]  /*27d0*/  @P4 LDG.E.U16 R54, desc[UR14][R16.64] ;  /* 0x0000000e10364981 */ /* 0x0006a8000c1e1500 */
[----:B------:R-:W2:Y:S01]  /*27e0*/  @P1 LDG.E.U16 R20, desc[UR14][R10.64] ;  /* 0x0000000e0a141981 */ /* 0x000ea2000c1e1500 */
[----:B0-----:R-:W-:-:S04]  /*27f0*/  IMAD.SHL.U32 R63, R63, 0x10, RZ ;  /* 0x000000103f3f7824 */ /* 0x001fc800078e00ff */
[----:B---3--:R-:W-:Y:S02]  /*2800*/  IMAD.WIDE R16, R63, 0x2, R2 ;  /* 0x000000023f107825 */ /* 0x008fe400078e0202 */
[----:B------:R-:W0:Y:S01]  /*2810*/  LDC R63, c[0x0][0x238] ;  /* 0x00008e00ff3f7b82 */ /* 0x000e220000000800 */
[----:B------:R-:W-:Y:S02]  /*2820*/  ISETP.GT.AND P1, PT, R0, 0xc, PT ;  /* 0x0000000c0000780c */ /* 0x000fe40003f24270 */
[----:B------:R-:W3:Y:S11]  /*2830*/  @P5 LDG.E.U16 R19, desc[UR14][R16.64] ;  /* 0x0000000e10135981 */ /* 0x000ef6000c1e1500 */
[----:B------:R1:W3:Y:S01]  /*2840*/  @P1 LDG.E.U16 R48, desc[UR14][R8.64] ;  /* 0x0000000e08301981 */ /* 0x0002e2000c1e1500 */
[----:B0-----:R-:W-:-:S04]  /*2850*/  IMAD R63, R63, 0x11, RZ ;  /* 0x000000113f3f7824 */ /* 0x001fc800078e02ff */
[--C-:B-1----:R-:W-:Y:S02]  /*2860*/  IMAD.WIDE R8, R63, 0x2, R2.reuse ;  /* 0x000000023f087825 */ /* 0x102fe400078e0202 */
[----:B------:R-:W0:Y:S01]  /*2870*/  LDC R63, c[0x0][0x238] ;  /* 0x00008e00ff3f7b82 */ /* 0x000e220000000800 */
[C---:B------:R-:W-:Y:S02]  /*2880*/  ISETP.GT.AND P3, PT, R0.reuse, 0xa, PT ;  /* 0x0000000a0000780c */ /* 0x040fe40003f64270 */
[----:B------:R-:W-:Y:S01]  /*2890*/  ISETP.GT.AND P1, PT, R0, 0x11, PT ;  /* 0x000000110000780c */ /* 0x000fe20003f24270 */
[----:B------:R-:W-:-:S04]  /*28a0*/  IMAD.WIDE R12, R80, 0x2, R2 ;  /* 0x00000002500c7825 */ /* 0x000fc800078e0202 */
[----:B------:R-:W-:Y:S01]  /*28b0*/  IMAD.WIDE R14, R81, 0x2, R2 ;  /* 0x00000002510e7825 */ /* 0x000fe200078e0202 */
[----:B------:R1:W3:Y:S03]  /*28c0*/  @P2 LDG.E.U16 R125, desc[UR14][R12.64] ;  /* 0x0000000e0c7d2981 */ /* 0x0002e6000c1e1500 */
[----:B----4-:R-:W-:Y:S02]  /*28d0*/  IMAD R69, R69, 0xe, RZ ;  /* 0x0000000e45457824 */ /* 0x010fe400078e02ff */
[----:B------:R-:W-:Y:S01]  /*28e0*/  IMAD R68, R68, 0xf, RZ ;  /* 0x0000000f44447824 */ /* 0x000fe200078e02ff */
[----:B------:R4:W3:Y:S01]  /*28f0*/  @P3 LDG.E.U16 R61, desc[UR14][R14.64] ;  /* 0x0000000e0e3d3981 */ /* 0x0008e2000c1e1500 */
[----:B0-----:R-:W-:-:S03]  /*2900*/  IMAD R63, R63, 0x18, RZ ;  /* 0x000000183f3f7824 */ /* 0x001fc600078e02ff */
[----:B------:R0:W3:Y:S01]  /*2910*/  @P1 LDG.E.U16 R67, desc[UR14][R8.64] ;  /* 0x0000000e08431981 */ /* 0x0000e2000c1e1500 */
[--C-:B------:R-:W-:Y:S02]  /*2920*/  IMAD.WIDE R16, R63, 0x2, R2.reuse ;  /* 0x000000023f107825 */ /* 0x100fe400078e0202 */
[----:B------:R-:W0:Y:S02]  /*2930*/  LDC R63, c[0x0][0x238] ;  /* 0x00008e00ff3f7b82 */ /* 0x000e240000000800 */
[----:B-1----:R-:W-:-:S04]  /*2940*/  IMAD.WIDE R12, R69, 0x2, R2 ;  /* 0x00000002450c7825 */ /* 0x002fc800078e0202 */
[----:B----4-:R-:W-:Y:S02]  /*2950*/  IMAD.WIDE R14, R68, 0x2, R2 ;  /* 0x00000002440e7825 */ /* 0x010fe400078e0202 */
[----:B------:R-:W1:Y:S01]  /*2960*/  LDC R68, c[0x0][0x238] ;  /* 0x00008e00ff447b82 */ /* 0x000e620000000800 */
[----:B------:R-:W-:-:S07]  /*2970*/  ISETP.GT.AND P4, PT, R0, 0xf, PT ;  /* 0x0000000f0000780c */ /* 0x000fce0003f84270 */
[----:B------:R-:W4:Y:S01]  /*2980*/  LDC R69, c[0x0][0x238] ;  /* 0x00008e00ff457b82 */ /* 0x000f220000000800 */
[----:B0-----:R-:W-:-:S04]  /*2990*/  IMAD R63, R63, 0x15, RZ ;  /* 0x000000153f3f7824 */ /* 0x001fc800078e02ff */
[----:B------:R-:W-:-:S03]  /*29a0*/  IMAD.WIDE R8, R63, 0x2, R2 ;  /* 0x000000023f087825 */ /* 0x000fc600078e0202 */
[----:B------:R-:W0:Y:S01]  /*29b0*/  LDC R63, c[0x0][0x238] ;  /* 0x00008e00ff3f7b82 */ /* 0x000e220000000800 */
[----:B------:R-:W-:Y:S01]  /*29c0*/  IMAD R70, R70, 0xd, RZ ;  /* 0x0000000d46467824 */ /* 0x000fe200078e02ff */
[----:B------:R-:W-:Y:S02]  /*29d0*/  PRMT R28, RZ, 0x7610, R28 ;  /* 0x00007610ff1c7816 */ /* 0x000fe4000000001c */
[----:B------:R-:W-:Y:S01]  /*29e0*/  ISETP.GT.AND P3, PT, R0, 0xe, PT ;  /* 0x0000000e0000780c */ /* 0x000fe20003f64270 */
[----:B------:R-:W-:-:S03]  /*29f0*/  IMAD.WIDE R10, R70, 0x2, R2 ;  /* 0x00000002460a7825 */ /* 0x000fc600078e0202 */
[----:B------:R-:W0:Y:S01]  /*2a00*/  LDC R70, c[0x0][0x238] ;  /* 0x00008e00ff467b82 */ /* 0x000e220000000800 */
[----:B------:R1:W3:Y:S01]  /*2a10*/  @P4 LDG.E.U16 R28, desc[UR14][R14.64] ;  /* 0x0000000e0e1c4981 */ /* 0x0002e2000c1e1500 */
[C---:B------:R-:W-:Y:S02]  /*2a20*/  ISETP.GT.AND P4, PT, R0.reuse, 0x14, PT ;  /* 0x000000140000780c */ /* 0x040fe40003f84270 */
[----:B------:R-:W-:Y:S02]  /*2a30*/  ISETP.GT.AND P2, PT, R0, 0xd, PT ;  /* 0x0000000d0000780c */ /* 0x000fe40003f44270 */
[----:B------:R-:W-:Y:S01]  /*2a40*/  PRMT R36, RZ, 0x7610, R36 ;  /* 0x00007610ff247816 */ /* 0x000fe20000000024 */
[----:B----4-:R-:W-:Y:S02]  /*2a50*/  IMAD R69, R69, 0x13, RZ ;  /* 0x0000001345457824 */ /* 0x010fe400078e02ff */
[----:B-1----:R-:W-:Y:S01]  /*2a60*/  IMAD R68, R68, 0x14, RZ ;  /* 0x0000001444447824 */ /* 0x002fe200078e02ff */
[----:B------:R-:W-:-:S02]  /*2a70*/  PRMT R47, RZ, 0x7610, R47 ;  /* 0x00007610ff2f7816 */ /* 0x000fc4000000002f */
[----:B------:R1:W4:Y:S01]  /*2a80*/  @P3 LDG.E.U16 R36, desc[UR14][R12.64] ;  /* 0x0000000e0c243981 */ /* 0x000322000c1e1500 */
[----:B------:R-:W-:Y:S01]  /*2a90*/  IMAD.WIDE R14, R68, 0x2, R2 ;  /* 0x00000002440e7825 */ /* 0x000fe200078e0202 */
[----:B------:R-:W-:Y:S01]  /*2aa0*/  PRMT R42, RZ, 0x7610, R42 ;  /* 0x00007610ff2a7816 */ /* 0x000fe2000000002a */
[----:B------:R-:W1:Y:S02]  /*2ab0*/  LDC R68, c[0x0][0x238] ;  /* 0x00008e00ff447b82 */ /* 0x000e640000000800 */
[----:B0-----:R-:W-:Y:S01]  /*2ac0*/  IMAD.SHL.U32 R63, R63, 0x20, RZ ;  /* 0x000000203f3f7824 */ /* 0x001fe200078e00ff */
[----:B------:R0:W4:Y:S01]  /*2ad0*/  @P4 LDG.E.U16 R47, desc[UR14][R14.64] ;  /* 0x0000000e0e2f4981 */ /* 0x000122000c1e1500 */
[----:B-1----:R-:W-:-:S03]  /*2ae0*/  IMAD.WIDE R12, R69, 0x2, R2 ;  /* 0x00000002450c7825 */ /* 0x002fc600078e0202 */
[----:B------:R1:W4:Y:S01]  /*2af0*/  @P2 LDG.E.U16 R42, desc[UR14][R10.64] ;  /* 0x0000000e0a2a2981 */ /* 0x000322000c1e1500 */
[----:B------:R-:W2:Y:S01]  /*2b00*/  LDC R69, c[0x0][0x238] ;  /* 0x00008e00ff457b82 */ /* 0x000ea20000000800 */
[----:B------:R-:W-:Y:S01]  /*2b10*/  ISETP.GT.AND P2, PT, R0, 0x12, PT ;  /* 0x000000120000780c */ /* 0x000fe20003f44270 */
[----:B0-----:R-:W-:-:S06]  /*2b20*/  IMAD.WIDE R14, R63, 0x2, R2 ;  /* 0x000000023f0e7825 */ /* 0x001fcc00078e0202 */
[----:B------:R-:W0:Y:S01]  /*2b30*/  LDC R63, c[0x0][0x238] ;  /* 0x00008e00ff3f7b82 */ /* 0x000e220000000800 */
[----:B------:R-:W-:Y:S01]  /*2b40*/  IMAD R70, R70, 0x12, RZ ;  /* 0x0000001246467824 */ /* 0x000fe200078e02ff */
[----:B------:R-:W-:Y:S02]  /*2b50*/  PRMT R60, RZ, 0x7610, R60 ;  /* 0x00007610ff3c7816 */ /* 0x000fe4000000003c */
[----:B------:R-:W-:Y:S01]  /*2b60*/  ISETP.GT.AND P3, PT, R0, 0x13, PT ;  /* 0x000000130000780c */ /* 0x000fe20003f64270 */
[----:B-1----:R-:W-:Y:S01]  /*2b70*/  IMAD.WIDE R10, R70, 0x2, R2 ;  /* 0x00000002460a7825 */ /* 0x002fe200078e0202 */
[----:B------:R-:W-:-:S04]  /*2b80*/  ISETP.GT.AND P0, PT, R0, RZ, PT ;  /* 0x000000ff0000720c */ /* 0x000fc80003f04270 */
[----:B------:R1:W4:Y:S01]  /*2b90*/  @P2 LDG.E.U16 R60, desc[UR14][R10.64] ;  /* 0x0000000e0a3c2981 */ /* 0x000322000c1e1500 */
[----:B------:R-:W-:Y:S02]  /*2ba0*/  ISETP.GT.AND P2, PT, R0, 0x16, PT ;  /* 0x000000160000780c */ /* 0x000fe40003f44270 */
[----:B------:R-:W-:Y:S01]  /*2bb0*/  PRMT R53, RZ, 0x7610, R53 ;  /* 0x00007610ff357816 */ /* 0x000fe20000000035 */
[----:B------:R-:W-:Y:S02]  /*2bc0*/  IMAD R68, R68, 0x17, RZ ;  /* 0x0000001744447824 */ /* 0x000fe400078e02ff */
[----:B--2---:R-:W-:Y:S01]  /*2bd0*/  IMAD R69, R69, 0x16, RZ ;  /* 0x0000001645457824 */ /* 0x004fe200078e02ff */
[----:B------:R-:W-:Y:S02]  /*2be0*/  PRMT R35, RZ, 0x7610, R35 ;  /* 0x00007610ff237816 */ /* 0x000fe40000000023 */
[----:B------:R2:W4:Y:S01]  /*2bf0*/  @P3 LDG.E.U16 R53, desc[UR14][R12.64] ;  /* 0x0000000e0c353981 */ /* 0x000522000c1e1500 */
[----:B-1----:R-:W-:Y:S01]  /*2c00*/  IMAD.WIDE R10, R69, 0x2, R2 ;  /* 0x00000002450a7825 */ /* 0x002fe200078e0202 */
[----:B------:R-:W-:Y:S01]  /*2c10*/  PRMT R7, RZ, 0x7610, R7 ;  /* 0x00007610ff077816 */ /* 0x000fe20000000007 */
[----:B------:R-:W1:Y:S02]  /*2c20*/  LDC R69, c[0x0][0x238] ;  /* 0x00008e00ff457b82 */ /* 0x000e640000000800 */
[----:B0-----:R-:W-:Y:S01]  /*2c30*/  IMAD R63, R63, 0x28, RZ ;  /* 0x000000283f3f7824 */ /* 0x001fe200078e02ff */
[----:B------:R0:W4:Y:S01]  /*2c40*/  @P2 LDG.E.U16 R35, desc[UR14][R10.64] ;  /* 0x0000000e0a232981 */ /* 0x000122000c1e1500 */
[----:B--2---:R-:W-:-:S03]  /*2c50*/  IMAD.WIDE R12, R68, 0x2, R2 ;  /* 0x00000002440c7825 */ /* 0x004fc600078e0202 */
[----:B------:R-:W2:Y:S01]  /*2c60*/  @P0 LDG.E.U16 R7, desc[UR14][R2.64] ;  /* 0x0000000e02070981 */ /* 0x000ea2000c1e1500 */
[----:B------:R-:W1:Y:S01]  /*2c70*/  LDC R68, c[0x0][0x238] ;  /* 0x00008e00ff447b82 */ /* 0x000e620000000800 */
[----:B------:R-:W-:Y:S01]  /*2c80*/  ISETP.GT.AND P0, PT, R0, 0x18, PT ;  /* 0x000000180000780c */ /* 0x000fe20003f04270 */
[----:B0-----:R-:W-:-:S06]  /*2c90*/  IMAD.WIDE R10, R63, 0x2, R2 ;  /* 0x000000023f0a7825 */ /* 0x001fcc00078e0202 */
[----:B------:R-:W0:Y:S01]  /*2ca0*/  LDC R63, c[0x0][0x238] ;  /* 0x00008e00ff3f7b82 */ /* 0x000e220000000800 */
[----:B------:R-:W-:Y:S02]  /*2cb0*/  PRMT R18, RZ, 0x7610, R18 ;  /* 0x00007610ff127816 */ /* 0x000fe40000000012 */
[C---:B------:R-:W-:Y:S02]  /*2cc0*/  ISETP.GT.AND P1, PT, R0.reuse, 0x15, PT ;  /* 0x000000150000780c */ /* 0x040fe40003f24270 */
[----:B------:R-:W-:Y:S02]  /*2cd0*/  PRMT R41, RZ, 0x7610, R41 ;  /* 0x00007610ff297816 */ /* 0x000fe40000000029 */
[----:B------:R-:W4:Y:S01]  /*2ce0*/  @P0 LDG.E.U16 R18, desc[UR14][R16.64] ;  /* 0x0000000e10120981 */ /* 0x000f22000c1e1500 */
[----:B------:R-:W-:Y:S02]  /*2cf0*/  ISETP.GT.AND P0, PT, R0, 0x19, PT ;  /* 0x000000190000780c */ /* 0x000fe40003f04270 */
[----:B------:R-:W-:Y:S01]  /*2d00*/  PRMT R66, RZ, 0x7610, R66 ;  /* 0x00007610ff427816 */ /* 0x000fe20000000042 */
[----:B-1----:R-:W-:-:S05]  /*2d10*/  IMAD R68, R68, 0x19, RZ ;  /* 0x0000001944447824 */ /* 0x002fca00078e02ff */
[----:B------:R1:W2:Y:S01]  /*2d20*/  @P1 LDG.E.U16 R41, desc[UR14][R8.64] ;  /* 0x0000000e08291981 */ /* 0x0002a2000c1e1500 */
[----:B0-----:R-:W-:Y:S02]  /*2d30*/  IMAD R63, R63, 0x1a, RZ ;  /* 0x0000001a3f3f7824 */ /* 0x001fe400078e02ff */
[--C-:B-1----:R-:W-:Y:S01]  /*2d40*/  IMAD.WIDE R8, R68, 0x2, R2.reuse ;  /* 0x0000000244087825 */ /* 0x102fe200078e0202 */
[----:B------:R-:W-:Y:S01]  /*2d50*/  ISETP.GT.AND P3, PT, R0, 0x17, PT ;  /* 0x000000170000780c */ /* 0x000fe20003f64270 */
[----:B------:R-:W0:Y:S03]  /*2d60*/  LDC R68, c[0x0][0x238] ;  /* 0x00008e00ff447b82 */ /* 0x000e260000000800 */
[----:B------:R1:W2:Y:S02]  /*2d70*/  @P0 LDG.E.U16 R66, desc[UR14][R8.64] ;  /* 0x0000000e08420981 */ /* 0x0002a4000c1e1500 */
[----:B-1----:R-:W-:-:S03]  /*2d80*/  IMAD.WIDE R8, R63, 0x2, R2 ;  /* 0x000000023f087825 */ /* 0x002fc600078e0202 */
[----:B------:R-:W1:Y:S01]  /*2d90*/  LDC R63, c[0x0][0x238] ;  /* 0x00008e00ff3f7b82 */ /* 0x000e620000000800 */
[----:B------:R-:W-:-:S06]  /*2da0*/  PRMT R24, RZ, 0x7610, R24 ;  /* 0x00007610ff187816 */ /* 0x000fcc0000000018 */
[----:B------:R1:W2:Y:S02]  /*2db0*/  @P3 LDG.E.U16 R24, desc[UR14][R12.64] ;  /* 0x0000000e0c183981 */ /* 0x0002a4000c1e1500 */
[----:B-1----:R-:W-:-:S04]  /*2dc0*/  IMAD R63, R63, 0x38, RZ ;  /* 0x000000383f3f7824 */ /* 0x002fc800078e02ff */
[----:B------:R-:W-:Y:S02]  /*2dd0*/  IMAD.WIDE R12, R63, 0x2, R2 ;  /* 0x000000023f0c7825 */ /* 0x000fe400078e0202 */
[----:B------:R-:W1:Y:S01]  /*2de0*/  LDC R63, c[0x0][0x238] ;  /* 0x00008e00ff3f7b82 */ /* 0x000e620000000800 */
[----:B------:R-:W-:Y:S02]  /*2df0*/  ISETP.GT.AND P2, PT, R0, 0x1a, PT ;  /* 0x0000001a0000780c */ /* 0x000fe40003f44270 */
[----:B------:R-:W-:-:S11]  /*2e00*/  PRMT R59, RZ, 0x7610, R59 ;  /* 0x00007610ff3b7816 */ /* 0x000fd6000000003b */
[----:B------:R0:W2:Y:S01]  /*2e10*/  @P2 LDG.E.U16 R59, desc[UR14][R8.64] ;  /* 0x0000000e083b2981 */ /* 0x0000a2000c1e1500 */
[----:B-1----:R-:W-:-:S04]  /*2e20*/  IMAD R63, R63, 0x1b, RZ ;  /* 0x0000001b3f3f7824 */ /* 0x002fc800078e02ff */
[----:B0-----:R-:W-:Y:S02]  /*2e30*/  IMAD.WIDE R8, R63, 0x2, R2 ;  /* 0x000000023f087825 */ /* 0x001fe400078e0202 */
[----:B------:R-:W0:Y:S01]  /*2e40*/  LDC R63, c[0x0][0x238] ;  /* 0x00008e00ff3f7b82 */ /* 0x000e220000000800 */
[C---:B------:R-:W-:Y:S02]  /*2e50*/  ISETP.GT.AND P0, PT, R0.reuse, 0x38, PT ;  /* 0x000000380000780c */ /* 0x040fe40003f04270 */
[----:B------:R-:W-:Y:S02]  /*2e60*/  PRMT R105, RZ, 0x7610, R105 ;  /* 0x00007610ff697816 */ /* 0x000fe40000000069 */
[C---:B------:R-:W-:Y:S02]  /*2e70*/  ISETP.GT.AND P1, PT, R0.reuse, 0x28, PT ;  /* 0x000000280000780c */ /* 0x040fe40003f24270 */
[----:B------:R-:W-:Y:S02]  /*2e80*/  ISETP.GT.AND P3, PT, R0, 0x30, PT ;  /* 0x000000300000780c */ /* 0x000fe40003f64270 */
[----:B------:R-:W-:-:S05]  /*2e90*/  PRMT R16, RZ, 0x7610, R16 ;  /* 0x00007610ff107816 */ /* 0x000fca0000000010 */
[----:B------:R1:W2:Y:S01]  /*2ea0*/  @P0 LDG.E.U16 R105, desc[UR14][R12.64] ;  /* 0x0000000e0c690981 */ /* 0x0002a2000c1e1500 */
[----:B------:R-:W-:Y:S01]  /*2eb0*/  IMAD R68, R68, 0x30, RZ ;  /* 0x0000003044447824 */ /* 0x000fe200078e02ff */
[----:B------:R-:W-:Y:S02]  /*2ec0*/  PRMT R104, RZ, 0x7610, R104 ;  /* 0x00007610ff687816 */ /* 0x000fe40000000068 */
[----:B------:R3:W4:Y:S01]  /*2ed0*/  @P1 LDG.E.U16 R16, desc[UR14][R10.64] ;  /* 0x0000000e0a101981 */ /* 0x000722000c1e1500 */
[----:B0-----:R-:W-:-:S04]  /*2ee0*/  IMAD R63, R63, 0x1d, RZ ;  /* 0x0000001d3f3f7824 */ /* 0x001fc800078e02ff */
[--C-:B-1----:R-:W-:Y:S02]  /*2ef0*/  IMAD.WIDE R12, R63, 0x2, R2.reuse ;  /* 0x000000023f0c7825 */ /* 0x102fe400078e0202 */
[----:B------:R-:W0:Y:S01]  /*2f00*/  LDC R63, c[0x0][0x238] ;  /* 0x00008e00ff3f7b82 */ /* 0x000e220000000800 */
[----:B------:R-:W-:Y:S01]  /*2f10*/  ISETP.GT.AND P4, PT, R0, 0x20, PT ;  /* 0x000000200000780c */ /* 0x000fe20003f84270 */
[----:B---3--:R-:W-:Y:S01]  /*2f20*/  IMAD.WIDE R10, R68, 0x2, R2 ;  /* 0x00000002440a7825 */ /* 0x008fe200078e0202 */
[----:B------:R-:W-:-:S04]  /*2f30*/  PRMT R17, RZ, 0x7610, R17 ;  /* 0x00007610ff117816 */ /* 0x000fc80000000011 */
[----:B------:R-:W3:Y:S01]  /*2f40*/  @P3 LDG.E.U16 R104, desc[UR14][R10.64] ;  /* 0x0000000e0a683981 */ /* 0x000ee2000c1e1500 */
[----:B------:R-:W-:Y:S01]  /*2f50*/  ISETP.GT.AND P3, PT, R0, 0x1d, PT ;  /* 0x0000001d0000780c */ /* 0x000fe20003f64270 */
[----:B------:R-:W1:Y:S01]  /*2f60*/  LDC R68, c[0x0][0x238] ;  /* 0x00008e00ff447b82 */ /* 0x000e620000000800 */
[----:B------:R-:W-:-:S04]  /*2f70*/  PRMT R40, RZ, 0x7610, R40 ;  /* 0x00007610ff287816 */ /* 0x000fc80000000028 */
[----:B------:R0:W2:Y:S01]  /*2f80*/  @P4 LDG.E.U16 R17, desc[UR14][R14.64] ;  /* 0x0000000e0e114981 */ /* 0x0000a2000c1e1500 */
[----:B------:R-:W-:-:S06]  /*2f90*/  ISETP.GT.AND P1, PT, R0, 0x1b, PT ;  /* 0x0000001b0000780c */ /* 0x000fcc0003f24270 */
[----:B------:R1:W3:Y:S01]  /*2fa0*/  @P3 LDG.E.U16 R40, desc[UR14][R12.64] ;  /* 0x0000000e0c283981 */ /* 0x0002e2000c1e1500 */
[----:B0-----:R-:W0:Y:S01]  /*2fb0*/  LDC R14, c[0x0][0x238] ;  /* 0x00008e00ff0e7b82 */ /* 0x001e220000000800 */
[----:B------:R-:W-:-:S07]  /*2fc0*/  IMAD R63, R63, 0x21, RZ ;  /* 0x000000213f3f7824 */ /* 0x000fce00078e02ff */
[----:B------:R-:W0:Y:S01]  /*2fd0*/  LDC R15, c[0x0][0x238] ;  /* 0x00008e00ff0f7b82 */ /* 0x000e220000000800 */
[----:B-1----:R-:W-:-:S07]  /*2fe0*/  IMAD.WIDE R12, R63, 0x2, R2 ;  /* 0x000000023f0c7825 */ /* 0x002fce00078e0202 */
[----:B------:R-:W1:Y:S01]  /*2ff0*/  LDC R63, c[0x0][0x238] ;  /* 0x00008e00ff3f7b82 */ /* 0x000e620000000800 */
[----:B------:R-:W-:Y:S02]  /*3000*/  PRMT R52, RZ, 0x7610, R52 ;  /* 0x00007610ff347816 */ /* 0x000fe40000000034 */
[C---:B------:R-:W-:Y:S02]  /*3010*/  ISETP.GT.AND P0, PT, R0.reuse, 0x1, PT ;  /* 0x000000010000780c */ /* 0x040fe40003f04270 */
[----:B------:R-:W-:Y:S02]  /*3020*/  PRMT R124, RZ, 0x7610, R124 ;  /* 0x00007610ff7c7816 */ /* 0x000fe4000000007c */
[----:B------:R0:W3:Y:S01]  /*3030*/  @P1 LDG.E.U16 R52, desc[UR14][R8.64] ;  /* 0x0000000e08341981 */ /* 0x0000e2000c1e1500 */
[----:B------:R-:W-:Y:S01]  /*3040*/  ISETP.GT.AND P1, PT, R0, 0x1e, PT ;  /* 0x0000001e0000780c */ /* 0x000fe20003f24270 */
[----:B------:R-:W-:Y:S01]  /*3050*/  IMAD R68, R68, 0x1c, RZ ;  /* 0x0000001c44447824 */ /* 0x000fe200078e02ff */
[----:B------:R-:W-:Y:S01]  /*3060*/  PRMT R34, RZ, 0x7610, R34 ;  /* 0x00007610ff227816 */ /* 0x000fe20000000022 */
[----:B0-----:R-:W-:-:S04]  /*3070*/  IMAD.WIDE R8, R14, 0x2, R2 ;  /* 0x000000020e087825 */ /* 0x001fc800078e0202 */
[----:B------:R-:W-:Y:S01]  /*3080*/  IMAD R15, R15, 0x1e, RZ ;  /* 0x0000001e0f0f7824 */ /* 0x000fe200078e02ff */
[----:B------:R0:W3:Y:S01]  /*3090*/  @P0 LDG.E.U16 R124, desc[UR14][R8.64] ;  /* 0x0000000e087c0981 */ /* 0x0000e2000c1e1500 */
[--C-:B------:R-:W-:Y:S02]  /*30a0*/  IMAD.WIDE R10, R68, 0x2, R2.reuse ;  /* 0x00000002440a7825 */ /* 0x100fe400078e0202 */
[----:B------:R-:W0:Y:S02]  /*30b0*/  LDC R68, c[0x0][0x238] ;  /* 0x00008e00ff447b82 */ /* 0x000e240000000800 */
[----:B-1----:R-:W-:Y:S02]  /*30c0*/  IMAD R63, R63, 0x23, RZ ;  /* 0x000000233f3f7824 */ /* 0x002fe400078e02ff */
[----:B0-----:R-:W-:Y:S01]  /*30d0*/  IMAD.WIDE R8, R15, 0x2, R2 ;  /* 0x000000020f087825 */ /* 0x001fe200078e0202 */
[----:B------:R-:W-:-:S03]  /*30e0*/  ISETP.GT.AND P2, PT, R0, 0x1c, PT ;  /* 0x0000001c0000780c */ /* 0x000fc60003f44270 */
[----:B------:R-:W0:Y:S01]  /*30f0*/  LDC R15, c[0x0][0x238] ;  /* 0x00008e00ff0f7b82 */ /* 0x000e220000000800 */
[----:B------:R1:W3:Y:S01]  /*3100*/  @P1 LDG.E.U16 R34, desc[UR14][R8.64] ;  /* 0x0000000e08221981 */ /* 0x0002e2000c1e1500 */
[----:B------:R-:W-:-:S08]  /*3110*/  PRMT R46, RZ, 0x7610, R46 ;  /* 0x00007610ff2e7816 */ /* 0x000fd0000000002e */
[----:B------:R0:W3:Y:S01]  /*3120*/  @P2 LDG.E.U16 R46, desc[UR14][R10.64] ;  /* 0x0000000e0a2e2981 */ /* 0x0000e2000c1e1500 */
[----:B-1----:R-:W-:Y:S02]  /*3130*/  IMAD.WIDE R8, R63, 0x2, R2 ;  /* 0x000000023f087825 */ /* 0x002fe400078e0202 */
[----:B------:R-:W1:Y:S01]  /*3140*/  LDC R63, c[0x0][0x238] ;  /* 0x00008e00ff3f7b82 */ /* 0x000e620000000800 */
[----:B------:R-:W-:Y:S01]  /*3150*/  ISETP.GT.AND P2, PT, R0, 0x1f, PT ;  /* 0x0000001f0000780c */ /* 0x000fe20003f44270 */
[----:B------:R-:W-:Y:S01]  /*3160*/  IMAD R68, R68, 0x1f, RZ ;  /* 0x0000001f44447824 */ /* 0x000fe200078e02ff */
[----:B------:R-:W-:-:S03]  /*3170*/  PRMT R25, RZ, 0x7610, R25 ;  /* 0x00007610ff197816 */ /* 0x000fc60000000019 */
[----:B0-----:R-:W-:Y:S01]  /*3180*/  IMAD.WIDE R10, R68, 0x2, R2 ;  /* 0x00000002440a7825 */ /* 0x001fe200078e0202 */
[----:B------:R-:W-:Y:S01]  /*3190*/  ISETP.GT.AND P3, PT, R0, 0x22, PT ;  /* 0x000000220000780c */ /* 0x000fe20003f64270 */
[----:B------:R-:W0:Y:S06]  /*31a0*/  LDC R68, c[0x0][0x238] ;  /* 0x00008e00ff447b82 */ /* 0x000e2c0000000800 */
[----:B------:R1:W3:Y:S02]  /*31b0*/  @P2 LDG.E.U16 R25, desc[UR14][R10.64] ;  /* 0x0000000e0a192981 */ /* 0x0002e4000c1e1500 */
[----:B-1----:R-:W-:-:S04]  /*31c0*/  IMAD R63, R63, 0x24, RZ ;  /* 0x000000243f3f7824 */ /* 0x002fc800078e02ff */
[----:B------:R-:W-:Y:S02]  /*31d0*/  IMAD.WIDE R10, R63, 0x2, R2 ;  /* 0x000000023f0a7825 */ /* 0x000fe400078e0202 */
[----:B------:R-:W1:Y:S02]  /*31e0*/  LDC R63, c[0x0][0x238] ;  /* 0x00008e00ff3f7b82 */ /* 0x000e640000000800 */
[----:B------:R-:W-:Y:S01]  /*31f0*/  IMAD R15, R15, 0x22, RZ ;  /* 0x000000220f0f7824 */ /* 0x000fe200078e02ff */
[----:B------:R-:W-:-:S03]  /*3200*/  PRMT R49, RZ, 0x7610, R49 ;  /* 0x00007610ff317816 */ /* 0x000fc60000000031 */
[----:B------:R-:W-:-:S05]  /*3210*/  IMAD.WIDE R14, R15, 0x2, R2 ;  /* 0x000000020f0e7825 */ /* 0x000fca00078e0202 */
[----:B------:R0:W3:Y:S01]  /*3220*/  @P3 LDG.E.U16 R49, desc[UR14][R14.64] ;  /* 0x0000000e0e313981 */ /* 0x0000e2000c1e1500 */
[----:B-1----:R-:W-:-:S04]  /*3230*/  IMAD R63, R63, 0x26, RZ ;  /* 0x000000263f3f7824 */ /* 0x002fc800078e02ff */
[----:B0-----:R-:W-:Y:S02]  /*3240*/  IMAD.WIDE R14, R63, 0x2, R2 ;  /* 0x000000023f0e7825 */ /* 0x001fe400078e0202 */
[----:B------:R-:W0:Y:S01]  /*3250*/  LDC R63, c[0x0][0x238] ;  /* 0x00008e00ff3f7b82 */ /* 0x000e220000000800 */
[----:B------:R-:W-:Y:S02]  /*3260*/  ISETP.GT.AND P1, PT, R0, 0x23, PT ;  /* 0x000000230000780c */ /* 0x000fe40003f24270 */
[----:B------:R-:W-:-:S11]  /*3270*/  PRMT R43, RZ, 0x7610, R43 ;  /* 0x00007610ff2b7816 */ /* 0x000fd6000000002b */
[----:B------:R1:W3:Y:S01]  /*3280*/  @P1 LDG.E.U16 R43, desc[UR14][R8.64] ;  /* 0x0000000e082b1981 */ /* 0x0002e2000c1e1500 */
[----:B0-----:R-:W-:-:S04]  /*3290*/  IMAD R63, R63, 0x27, RZ ;  /* 0x000000273f3f7824 */ /* 0x001fc800078e02ff */
[----:B-1----:R-:W-:Y:S02]  /*32a0*/  IMAD.WIDE R8, R63, 0x2, R2 ;  /* 0x000000023f087825 */ /* 0x002fe400078e0202 */
[----:B------:R-:W0:Y:S01]  /*32b0*/  LDC R63, c[0x0][0x238] ;  /* 0x00008e00ff3f7b82 */ /* 0x000e220000000800 */
[C---:B------:R-:W-:Y:S02]  /*32c0*/  ISETP.GT.AND P0, PT, R0.reuse, 0x21, PT ;  /* 0x000000210000780c */ /* 0x040fe40003f04270 */
[----:B------:R-:W-:Y:S02]  /*32d0*/  ISETP.GT.AND P3, PT, R0, 0x25, PT ;  /* 0x000000250000780c */ /* 0x000fe40003f64270 */
[----:B------:R-:W-:Y:S01]  /*32e0*/  PRMT R56, RZ, 0x7610, R56 ;  /* 0x00007610ff387816 */ /* 0x000fe20000000038 */
[----:B------:R-:W-:Y:S01]  /*32f0*/  IMAD R68, R68, 0x25, RZ ;  /* 0x0000002544447824 */ /* 0x000fe200078e02ff */
[----:B------:R-:W-:-:S07]  /*3300*/  PRMT R30, RZ, 0x7610, R30 ;  /* 0x00007610ff1e7816 */ /* 0x000fce000000001e */
[----:B------:R1:W3:Y:S01]  /*3310*/  @P0 LDG.E.U16 R56, desc[UR14][R12.64] ;  /* 0x0000000e0c380981 */ /* 0x0002e2000c1e1500 */
[----:B------:R-:W-:Y:S01]  /*3320*/  ISETP.GT.AND P2, PT, R0, 0x24, PT ;  /* 0x000000240000780c */ /* 0x000fe20003f44270 */
[----:B-1----:R-:W-:Y:S02]  /*3330*/  IMAD.WIDE R12, R68, 0x2, R2 ;  /* 0x00000002440c7825 */ /* 0x002fe400078e0202 */
[----:B------:R-:W1:Y:S02]  /*3340*/  LDC R68, c[0x0][0x238] ;  /* 0x00008e00ff447b82 */ /* 0x000e640000000800 */
[----:B0-----:R-:W-:Y:S01]  /*3350*/  IMAD R63, R63, 0x2b, RZ ;  /* 0x0000002b3f3f7824 */ /* 0x001fe200078e02ff */
[----:B------:R0:W3:Y:S01]  /*3360*/  @P3 LDG.E.U16 R30, desc[UR14][R12.64] ;  /* 0x0000000e0c1e3981 */ /* 0x0000e2000c1e1500 */
[----:B------:R-:W-:-:S06]  /*3370*/  PRMT R37, RZ, 0x7610, R37 ;  /* 0x00007610ff257816 */ /* 0x000fcc0000000025 */
[----:B------:R4:W3:Y:S01]  /*3380*/  @P2 LDG.E.U16 R37, desc[UR14][R10.64] ;  /* 0x0000000e0a252981 */ /* 0x0008e2000c1e1500 */
[----:B0-----:R-:W-:Y:S02]  /*3390*/  IMAD.WIDE R12, R63, 0x2, R2 ;  /* 0x000000023f0c7825 */ /* 0x001fe400078e0202 */
[----:B------:R-:W0:Y:S01]  /*33a0*/  LDC R63, c[0x0][0x238] ;  /* 0x00008e00ff3f7b82 */ /* 0x000e220000000800 */
[----:B------:R-:W-:Y:S02]  /*33b0*/  ISETP.GT.AND P2, PT, R0, 0x2a, PT ;  /* 0x0000002a0000780c */ /* 0x000fe40003f44270 */
[----:B------:R-:W-:Y:S01]  /*33c0*/  PRMT R58, RZ, 0x7610, R58 ;  /* 0x00007610ff3a7816 */ /* 0x000fe2000000003a */
[----:B-1----:R-:W-:-:S04]  /*33d0*/  IMAD R68, R68, 0x2a, RZ ;  /* 0x0000002a44447824 */ /* 0x002fc800078e02ff */
[----:B----4-:R-:W-:Y:S02]  /*33e0*/  IMAD.WIDE R10, R68, 0x2, R2 ;  /* 0x00000002440a7825 */ /* 0x010fe400078e0202 */
[----:B------:R-:W1:Y:S04]  /*33f0*/  LDC R68, c[0x0][0x238] ;  /* 0x00008e00ff447b82 */ /* 0x000e680000000800 */
[----:B------:R4:W3:Y:S01]  /*3400*/  @P2 LDG.E.U16 R58, desc[UR14][R10.64] ;  /* 0x0000000e0a3a2981 */ /* 0x0008e2000c1e1500 */
[----:B0-----:R-:W-:Y:S01]  /*3410*/  IMAD R63, R63, 0x2d, RZ ;  /* 0x0000002d3f3f7824 */ /* 0x001fe200078e02ff */
[----:B------:R-:W-:-:S03]  /*3420*/  ISETP.GT.AND P4, PT, R0, 0x26, PT ;  /* 0x000000260000780c */ /* 0x000fc60003f84270 */
[----:B----4-:R-:W-:Y:S02]  /*3430*/  IMAD.WIDE R10, R63, 0x2, R2 ;  /* 0x000000023f0a7825 */ /* 0x010fe400078e0202 */
[----:B------:R-:W0:Y:S01]  /*3440*/  LDC R63, c[0x0][0x238] ;  /* 0x00008e00ff3f7b82 */ /* 0x000e220000000800 */
[C---:B------:R-:W-:Y:S02]  /*3450*/  ISETP.GT.AND P0, PT, R0.reuse, 0x27, PT ;  /* 0x000000270000780c */ /* 0x040fe40003f04270 */
[----:B------:R-:W-:Y:S02]  /*3460*/  PRMT R33, RZ, 0x7610, R33 ;  /* 0x00007610ff217816 */ /* 0x000fe40000000021 */
[C---:B------:R-:W-:Y:S02]  /*3470*/  ISETP.GT.AND P1, PT, R0.reuse, 0x29, PT ;  /* 0x000000290000780c */ /* 0x040fe40003f24270 */
[----:B------:R-:W-:Y:S01]  /*3480*/  PRMT R26, RZ, 0x7610, R26 ;  /* 0x00007610ff1a7816 */ /* 0x000fe2000000001a */
[----:B------:R-:W-:Y:S01]  /*3490*/  IMAD R69, R69, 0x29, RZ ;  /* 0x0000002945457824 */ /* 0x000fe200078e02ff */
[----:B------:R4:W3:Y:S01]  /*34a0*/  @P4 LDG.E.U16 R33, desc[UR14][R14.64] ;  /* 0x0000000e0e214981 */ /* 0x0008e2000c1e1500 */
[----:B------:R-:W-:-:S02]  /*34b0*/  ISETP.GT.AND P4, PT, R0, 0x2d, PT ;  /* 0x0000002d0000780c */ /* 0x000fc40003f84270 */
[----:B------:R-:W-:Y:S02]  /*34c0*/  PRMT R65, RZ, 0x7610, R65 ;  /* 0x00007610ff417816 */ /* 0x000fe40000000041 */
[----:B------:R2:W3:Y:S01]  /*34d0*/  @P0 LDG.E.U16 R26, desc[UR14][R8.64] ;  /* 0x0000000e081a0981 */ /* 0x0004e2000c1e1500 */
[----:B-1----:R-:W-:Y:S01]  /*34e0*/  IMAD R68, R68, 0x2c, RZ ;  /* 0x0000002c44447824 */ /* 0x002fe200078e02ff */
[----:B------:R-:W-:Y:S02]  /*34f0*/  PRMT R39, RZ, 0x7610, R39 ;  /* 0x00007610ff277816 */ /* 0x000fe40000000027 */
[----:B------:R-:W-:Y:S01]  /*3500*/  PRMT R45, RZ, 0x7610, R45 ;  /* 0x00007610ff2d7816 */ /* 0x000fe2000000002d */
[----:B----4-:R-:W1:Y:S04]  /*3510*/  LDC R14, c[0x0][0x238] ;  /* 0x00008e00ff0e7b82 */ /* 0x010e680000000800 */
[----:B------:R4:W3:Y:S01]  /*3520*/  @P4 LDG.E.U16 R39, desc[UR14][R10.64] ;  /* 0x0000000e0a274981 */ /* 0x0008e2000c1e1500 */
[----:B--2---:R-:W-:-:S04]  /*3530*/  IMAD.WIDE R8, R69, 0x2, R2 ;  /* 0x0000000245087825 */ /* 0x004fc800078e0202 */
[----:B0-----:R-:W-:Y:S01]  /*3540*/  IMAD R63, R63, 0x2f, RZ ;  /* 0x0000002f3f3f7824 */ /* 0x001fe200078e02ff */
[----:B------:R0:W2:Y:S03]  /*3550*/  @P1 LDG.E.U16 R65, desc[UR14][R8.64] ;  /* 0x0000000e08411981 */ /* 0x0000a6000c1e1500 */
[----:B----4-:R-:W-:Y:S01]  /*3560*/  IMAD.WIDE R10, R63, 0x2, R2 ;  /* 0x000000023f0a7825 */ /* 0x010fe200078e0202 */
[----:B------:R-:W-:Y:S01]  /*3570*/  ISETP.GT.AND P0, PT, R0, 0x2c, PT ;  /* 0x0000002c0000780c */ /* 0x000fe20003f04270 */
[----:B------:R-:W4:Y:S01]  /*3580*/  LDC R63, c[0x0][0x238] ;  /* 0x00008e00ff3f7b82 */ /* 0x000f220000000800 */
[----:B------:R-:W-:Y:S01]  /*3590*/  PRMT R32, RZ, 0x7610, R32 ;  /* 0x00007610ff207816 */ /* 0x000fe20000000020 */
[----:B------:R-:W3:Y:S01]  /*35a0*/  LDL.LU R69, [R1+0x104] ;  /* 0x0001040001457983 */ /* 0x000ee20000300800 */
[----:B0-----:R-:W-:-:S05]  /*35b0*/  IMAD.WIDE R8, R68, 0x2, R2 ;  /* 0x0000000244087825 */ /* 0x001fca00078e0202 */
[----:B------:R-:W0:Y:S01]  /*35c0*/  LDC R68, c[0x0][0x238] ;  /* 0x00008e00ff447b82 */ /* 0x000e220000000800 */
[----:B------:R-:W-:-:S03]  /*35d0*/  ISETP.GT.AND P1, PT, R0, 0x2e, PT ;  /* 0x0000002e0000780c */ /* 0x000fc60003f24270 */
[----:B------:R1:W2:Y:S01]  /*35e0*/  @P0 LDG.E.U16 R45, desc[UR14][R8.64] ;  /* 0x0000000e082d0981 */ /* 0x0002a2000c1e1500 */
[----:B----4-:R-:W-:Y:S02]  /*35f0*/  IMAD R63, R63, 0x31, RZ ;  /* 0x000000313f3f7824 */ /* 0x010fe400078e02ff */
[----:B0-----:R-:W-:-:S04]  /*3600*/  IMAD R68, R68, 0x2e, RZ ;  /* 0x0000002e44447824 */ /* 0x001fc800078e02ff */
[----:B-1----:R-:W-:Y:S01]  /*3610*/  IMAD.WIDE R8, R68, 0x2, R2 ;  /* 0x0000000244087825 */ /* 0x002fe200078e0202 */
[C---:B------:R-:W-:Y:S02]  /*3620*/  ISETP.GT.AND P0, PT, R0.reuse, 0x31, PT ;  /* 0x000000310000780c */ /* 0x040fe40003f04270 */
[----:B------:R-:W-:Y:S02]  /*3630*/  PRMT R64, RZ, 0x7610, R64 ;  /* 0x00007610ff407816 */ /* 0x000fe40000000040 */
[----:B------:R-:W-:Y:S01]  /*3640*/  ISETP.GT.AND P3, PT, R0, 0x2b, PT ;  /* 0x0000002b0000780c */ /* 0x000fe20003f64270 */
[----:B------:R0:W4:Y:S01]  /*3650*/  @P1 LDG.E.U16 R32, desc[UR14][R8.64] ;  /* 0x0000000e08201981 */ /* 0x000122000c1e1500 */
[----:B------:R-:W-:Y:S01]  /*3660*/  PRMT R57, RZ, 0x7610, R57 ;  /* 0x00007610ff397816 */ /* 0x000fe20000000039 */
[----:B------:R-:W-:Y:S01]  /*3670*/  IMAD R14, R14, 0x33, RZ ;  /* 0x000000330e0e7824 */ /* 0x000fe200078e02ff */
[----:B------:R-:W-:Y:S02]  /*3680*/  PRMT R51, RZ, 0x7610, R51 ;  /* 0x00007610ff337816 */ /* 0x000fe40000000033 */
[----:B------:R-:W-:-:S02]  /*3690*/  PRMT R50, RZ, 0x7610, R50 ;  /* 0x00007610ff327816 */ /* 0x000fc40000000032 */
[----:B------:R-:W-:Y:S02]  /*36a0*/  PRMT R44, RZ, 0x7610, R44 ;  /* 0x00007610ff2c7816 */ /* 0x000fe4000000002c */
[----:B------:R-:W-:Y:S01]  /*36b0*/  PRMT R38, RZ, 0x7610, R38 ;  /* 0x00007610ff267816 */ /* 0x000fe20000000026 */
[----:B0-----:R-:W-:Y:S01]  /*36c0*/  IMAD.WIDE R8, R63, 0x2, R2 ;  /* 0x000000023f087825 */ /* 0x001fe200078e0202 */
[C---:B------:R-:W-:Y:S01]  /*36d0*/  ISETP.GT.AND P2, PT, R0.reuse, 0x2f, PT ;  /* 0x0000002f0000780c */ /* 0x040fe20003f44270 */
[----:B------:R-:W0:Y:S01]  /*36e0*/  LDC R63, c[0x0][0x238] ;  /* 0x00008e00ff3f7b82 */ /* 0x000e220000000800 */
[----:B------:R-:W-:Y:S01]  /*36f0*/  ISETP.GT.AND P1, PT, R0, 0x32, PT ;  /* 0x000000320000780c */ /* 0x000fe20003f24270 */
[----:B------:R1:W4:Y:S04]  /*3700*/  @P3 LDG.E.U16 R51, desc[UR14][R12.64] ;  /* 0x0000000e0c333981 */ /* 0x000328000c1e1500 */
[----:B------:R0:W4:Y:S01]  /*3710*/  @P0 LDG.E.U16 R64, desc[UR14][R8.64] ;  /* 0x0000000e08400981 */ /* 0x000122000c1e1500 */
[----:B------:R-:W-:Y:S01]  /*3720*/  PRMT R31, RZ, 0x7610, R31 ;  /* 0x00007610ff1f7816 */ /* 0x000fe2000000001f */
[----:B------:R-:W3:Y:S08]  /*3730*/  LDC R68, c[0x0][0x23c] ;  /* 0x00008f00ff447b82 */ /* 0x000ef00000000800 */
[----:B-1----:R-:W1:Y:S01]  /*3740*/  LDC R12, c[0x0][0x238] ;  /* 0x00008e00ff0c7b82 */ /* 0x002e620000000800 */
[----:B0-----:R-:W-:-:S04]  /*3750*/  IMAD R63, R63, 0x32, RZ ;  /* 0x000000323f3f7824 */ /* 0x001fc800078e02ff */
[----:B------:R-:W-:Y:S01]  /*3760*/  IMAD.WIDE R8, R63, 0x2, R2 ;  /* 0x000000023f087825 */ /* 0x000fe200078e0202 */
[----:B------:R-:W-:Y:S02]  /*3770*/  ISETP.GT.AND P0, PT, R0, 0x33, PT ;  /* 0x000000330000780c */ /* 0x000fe40003f04270 */
[----:B------:R-:W-:Y:S02]  /*3780*/  PRMT R6, RZ, 0x7610, R6 ;  /* 0x00007610ff067816 */ /* 0x000fe40000000006 */
[----:B------:R-:W-:Y:S01]  /*3790*/  PRMT R62, RZ, 0x7610, R62 ;  /* 0x00007610ff3e7816 */ /* 0x000fe2000000003e */
[----:B------:R0:W4:Y:S01]  /*37a0*/  @P1 LDG.E.U16 R57, desc[UR14][R8.64] ;  /* 0x0000000e08391981 */ /* 0x000122000c1e1500 */
[----:B------:R-:W-:Y:S02]  /*37b0*/  PRMT R27, RZ, 0x7610, R27 ;  /* 0x00007610ff1b7816 */ /* 0x000fe4000000001b */
[----:B------:R-:W-:Y:S02]  /*37c0*/  PRMT R55, RZ, 0x7610, R55 ;  /* 0x00007610ff377816 */ /* 0x000fe40000000037 */
[----:B------:R-:W-:Y:S01]  /*37d0*/  PRMT R123, RZ, 0x7610, R123 ;  /* 0x00007610ff7b7816 */ /* 0x000fe2000000007b */
[----:B-1----:R-:W-:Y:S01]  /*37e0*/  IMAD R12, R12, 0x35, RZ ;  /* 0x000000350c0c7824 */ /* 0x002fe200078e02ff */
[----:B------:R-:W-:Y:S01]  /*37f0*/  PRMT R122, RZ, 0x7610, R122 ;  /* 0x00007610ff7a7816 */ /* 0x000fe2000000007a */
[----:B------:R1:W4:Y:S01]  /*3800*/  @P2 LDG.E.U16 R27, desc[UR14][R10.64] ;  /* 0x0000000e0a1b2981 */ /* 0x000322000c1e1500 */
[----:B0-----:R-:W-:-:S02]  /*3810*/  IMAD.WIDE R8, R14, 0x2, R2 ;  /* 0x000000020e087825 */ /* 0x001fc400078e0202 */
[----:B------:R-:W0:Y:S01]  /*3820*/  LDC R14, c[0x0][0x238] ;  /* 0x00008e00ff0e7b82 */ /* 0x000e220000000800 */
[----:B------:R-:W-:Y:S02]  /*3830*/  ISETP.GT.AND P1, PT, R0, 0x34, PT ;  /* 0x000000340000780c */ /* 0x000fe40003f24270 */
[----:B------:R-:W-:Y:S01]  /*3840*/  PRMT R121, RZ, 0x7610, R121 ;  /* 0x00007610ff797816 */ /* 0x000fe20000000079 */
[----:B------:R0:W4:Y:S04]  /*3850*/  @P0 LDG.E.U16 R50, desc[UR14][R8.64] ;  /* 0x0000000e08320981 */ /* 0x000128000c1e1500 */
[----:B-1----:R-:W1:Y:S01]  /*3860*/  LDC R10, c[0x0][0x238] ;  /* 0x00008e00ff0a7b82 */ /* 0x002e620000000800 */
[----:B------:R-:W3:Y:S01]  /*3870*/  S2R R82, SR_TID.X ;  /* 0x0000000000527919 */ /* 0x000ee20000002100 */
[----:B------:R-:W-:Y:S01]  /*3880*/  PRMT R120, RZ, 0x7610, R120 ;  /* 0x00007610ff787816 */ /* 0x000fe20000000078 */
[----:B------:R-:W2:Y:S05]  /*3890*/  LDL.LU R63, [R1+0x108] ;  /* 0x00010800013f7983 */ /* 0x000eaa0000300800 */
[----:B------:R-:W3:Y:S01]  /*38a0*/  LDC R11, c[0x0][0x238] ;  /* 0x00008e00ff0b7b82 */ /* 0x000ee20000000800 */
[----:B0-----:R-:W-:Y:S01]  /*38b0*/  IMAD R14, R14, 0x34, RZ ;  /* 0x000000340e0e7824 */ /* 0x001fe200078e02ff */
[----:B------:R-:W-:Y:S01]  /*38c0*/  ISETP.GT.AND P0, PT, R0, 0x35, PT ;  /* 0x000000350000780c */ /* 0x000fe20003f04270 */
[----:B------:R-:W4:Y:S02]  /*38d0*/  LDL.LU R15, [R1+0x10c] ;  /* 0x00010c00010f7983 */ /* 0x000f240000300800 */
[----:B------:R-:W-:Y:S01]  /*38e0*/  IMAD.WIDE R8, R14, 0x2, R2 ;  /* 0x000000020e087825 */ /* 0x000fe200078e0202 */
[----:B------:R-:W-:Y:S01]  /*38f0*/  PRMT R119, RZ, 0x7610, R119 ;  /* 0x00007610ff777816 */ /* 0x000fe20000000077 */
[----:B------:R-:W4:Y:S04]  /*3900*/  LDL.LU R14, [R1+0x110] ;  /* 0x00011000010e7983 */ /* 0x000f280000300800 */
[----:B------:R0:W4:Y:S02]  /*3910*/  @P1 LDG.E.U16 R44, desc[UR14][R8.64] ;  /* 0x0000000e082c1981 */ /* 0x000124000c1e1500 */
[----:B0-----:R-:W-:-:S02]  /*3920*/  IMAD.WIDE R8, R12, 0x2, R2 ;  /* 0x000000020c087825 */ /* 0x001fc400078e0202 */
[----:B------:R-:W0:Y:S03]  /*3930*/  LDC R12, c[0x0][0x238] ;  /* 0x00008e00ff0c7b82 */ /* 0x000e260000000800 */
[----:B------:R1:W4:Y:S01]  /*3940*/  @P0 LDG.E.U16 R38, desc[UR14][R8.64] ;  /* 0x0000000e08260981 */ /* 0x000322000c1e1500 */
[----:B0-----:R-:W-:-:S04]  /*3950*/  IMAD R12, R12, 0x36, RZ ;  /* 0x000000360c0c7824 */ /* 0x001fc800078e02ff */
[----:B-1----:R-:W-:Y:S02]  /*3960*/  IMAD.WIDE R8, R12, 0x2, R2 ;  /* 0x000000020c087825 */ /* 0x002fe400078e0202 */
[----:B------:R-:W0:Y:S01]  /*3970*/  LDC R12, c[0x0][0x238] ;  /* 0x00008e00ff0c7b82 */ /* 0x000e220000000800 */
[----:B------:R-:W-:-:S13]  /*3980*/  ISETP.GT.AND P1, PT, R0, 0x36, PT ;  /* 0x000000360000780c */ /* 0x000fda0003f24270 */
[----:B------:R1:W4:Y:S01]  /*3990*/  @P1 LDG.E.U16 R31, desc[UR14][R8.64] ;  /* 0x0000000e081f1981 */ /* 0x000322000c1e1500 */
[----:B0-----:R-:W-:-:S04]  /*39a0*/  IMAD R12, R12, 0x37, RZ ;  /* 0x000000370c0c7824 */ /* 0x001fc800078e02ff */
[----:B-1----:R-:W-:Y:S02]  /*39b0*/  IMAD.WIDE R8, R12, 0x2, R2 ;  /* 0x000000020c087825 */ /* 0x002fe400078e0202 */
[----:B------:R-:W0:Y:S01]  /*39c0*/  LDC R12, c[0x0][0x238] ;  /* 0x00008e00ff0c7b82 */ /* 0x000e220000000800 */
[C---:B------:R-:W-:Y:S02]  /*39d0*/  ISETP.GT.AND P0, PT, R0.reuse, 0x37, PT ;  /* 0x000000370000780c */ /* 0x040fe40003f04270 */
[----:B------:R-:W-:Y:S01]  /*39e0*/  ISETP.GT.AND P1, PT, R0, 0x39, PT ;  /* 0x000000390000780c */ /* 0x000fe20003f24270 */
[----:B------:R-:W-:-:S10]  /*39f0*/  IMAD R10, R10, 0x3a, RZ ;  /* 0x0000003a0a0a7824 */ /* 0x000fd400078e02ff */
[----:B------:R1:W4:Y:S01]  /*3a00*/  @P0 LDG.E.U16 R6, desc[UR14][R8.64] ;  /* 0x0000000e08060981 */ /* 0x000322000c1e1500 */
[----:B0-----:R-:W-:-:S04]  /*3a10*/  IMAD R12, R12, 0x39, RZ ;  /* 0x000000390c0c7824 */ /* 0x001fc800078e02ff */
[----:B-1----:R-:W-:-:S05]  /*3a20*/  IMAD.WIDE R8, R12, 0x2, R2 ;  /* 0x000000020c087825 */ /* 0x002fca00078e0202 */
[----:B------:R0:W4:Y:S02]  /*3a30*/  @P1 LDG.E.U16 R62, desc[UR14][R8.64] ;  /* 0x0000000e083e1981 */ /* 0x000124000c1e1500 */
[----:B0-----:R-:W-:Y:S02]  /*3a40*/  IMAD.WIDE R8, R10, 0x2, R2 ;  /* 0x000000020a087825 */ /* 0x001fe400078e0202 */
[----:B------:R-:W0:Y:S01]  /*3a50*/  LDC R10, c[0x0][0x238] ;  /* 0x00008e00ff0a7b82 */ /* 0x000e220000000800 */
[----:B------:R-:W-:-:S13]  /*3a60*/  ISETP.GT.AND P0, PT, R0, 0x3a, PT ;  /* 0x0000003a0000780c */ /* 0x000fda0003f04270 */
        /* <DEDUP_REMOVED lines=11> */
[----:B---3--:R-:W-:-:S10]  /*3b20*/  IMAD R11, R11, 0x3e, RZ ;  /* 0x0000003e0b0b7824 */ /* 0x008fd400078e02ff */
[----:B------:R1:W3:Y:S01]  /*3b30*/  @P0 LDG.E.U16 R122, desc[UR14][R8.64] ;  /* 0x0000000e087a0981 */ /* 0x0002e2000c1e1500 */
[----:B0-----:R-:W-:-:S04]  /*3b40*/  IMAD R10, R10, 0x3d, RZ ;  /* 0x0000003d0a0a7824 */ /* 0x001fc800078e02ff */
[----:B-1----:R-:W-:-:S05]  /*3b50*/  IMAD.WIDE R8, R10, 0x2, R2 ;  /* 0x000000020a087825 */ /* 0x002fca00078e0202 */
[----:B------:R0:W3:Y:S02]  /*3b60*/  @P1 LDG.E.U16 R121, desc[UR14][R8.64] ;  /* 0x0000000e08791981 */ /* 0x0000e4000c1e1500 */
[----:B0-----:R-:W-:Y:S02]  /*3b70*/  IMAD.WIDE R8, R11, 0x2, R2 ;  /* 0x000000020b087825 */ /* 0x001fe400078e0202 */
[----:B------:R-:W0:Y:S01]  /*3b80*/  LDC R11, c[0x0][0x238] ;  /* 0x00008e00ff0b7b82 */ /* 0x000e220000000800 */
[C---:B------:R-:W-:Y:S02]  /*3b90*/  ISETP.GT.AND P0, PT, R0.reuse, 0x3e, PT ;  /* 0x0000003e0000780c */ /* 0x040fe40003f04270 */
[----:B------:R-:W-:-:S11]  /*3ba0*/  ISETP.GT.AND P1, PT, R0, 0x3f, PT ;  /* 0x0000003f0000780c */ /* 0x000fd60003f24270 */
[----:B------:R1:W3:Y:S01]  /*3bb0*/  @P0 LDG.E.U16 R120, desc[UR14][R8.64] ;  /* 0x0000000e08780981 */ /* 0x0002e2000c1e1500 */
[----:B0-----:R-:W-:-:S04]  /*3bc0*/  IMAD R11, R11, 0x3f, RZ ;  /* 0x0000003f0b0b7824 */ /* 0x001fc800078e02ff */
[----:B-1----:R-:W-:Y:S01]  /*3bd0*/  IMAD.WIDE R8, R11, 0x2, R2 ;  /* 0x000000020b087825 */ /* 0x002fe200078e0202 */
[----:B------:R-:W-:Y:S01]  /*3be0*/  LOP3.LUT R10, R82, 0x3f, RZ, 0xc0, !PT ;  /* 0x0000003f520a7812 */ /* 0x000fe200078ec0ff */
[----:B------:R-:W3:Y:S04]  /*3bf0*/  LDL.LU R11, [R1+0x114] ;  /* 0x00011400010b7983 */ /* 0x000ee80000300800 */
[----:B------:R0:W3:Y:S01]  /*3c00*/  @P1 LDG.E.U16 R119, desc[UR14][R8.64] ;  /* 0x0000000e08771981 */ /* 0x0000e2000c1e1500 */
[----:B------:R-:W-:Y:S01]  /*3c10*/  BAR.SYNC.DEFER_BLOCKING 0x0 ;  /* 0x0000000000007b1d */ /* 0x000fe20000010000 */
[C---:B------:R-:W-:Y:S01]  /*3c20*/  ISETP.GE.AND P0, PT, R10.reuse, R0, PT ;  /* 0x000000000a00720c */ /* 0x040fe20003f06270 */
[----:B------:R-:W-:-:S04]  /*3c30*/  IMAD R68, R10, R68, RZ ;  /* 0x000000440a447224 */ /* 0x000fc800078e02ff */
[----:B------:R-:W3:Y:S04]  /*3c40*/  LDL.LU R10, [R1+0x118] ;  /* 0x00011800010a7983 */ /* 0x000ee80000300800 */
[----:B------:R-:W3:Y:S04]  /*3c50*/  LDL.LU R13, [R1+0x11c] ;  /* 0x00011c00010d7983 */ /* 0x000ee80000300800 */
[----:B------:R-:W3:Y:S04]  /*3c60*/  LDL.LU R12, [R1+0x120] ;  /* 0x00012000010c7983 */ /* 0x000ee80000300800 */
[----:B------:R-:W3:Y:S04]  /*3c70*/  LDL.LU R70, [R1+0x124] ;  /* 0x0001240001467983 */ /* 0x000ee80000300800 */
[----:B------:R1:W-:Y:S02]  /*3c80*/  STS.U16 [R4+UR12+0x1000], R17 ;  /* 0x0010001104007988 */ /* 0x0003e4000800040c */
[----:B-1----:R-:W-:-:S02]  /*3c90*/  IMAD.MOV.U32 R17, RZ, RZ, R69 ;  /* 0x000000ffff117224 */ /* 0x002fc400078e0045 */
[----:B------:R-:W3:Y:S01]  /*3ca0*/  LDL.LU R69, [R1+0x128] ;  /* 0x0001280001457983 */ /* 0x000ee20000300800 */
[----:B------:R-:W-:Y:S02]  /*3cb0*/  LOP3.LUT R103, R103, R102, RZ, 0x3c, !PT ;  /* 0x0000006667677212 */ /* 0x000fe400078e3cff */
[----:B------:R-:W-:Y:S02]  /*3cc0*/  LOP3.LUT R101, R101, R100, RZ, 0x3c, !PT ;  /* 0x0000006465657212 */ /* 0x000fe400078e3cff */
[----:B------:R-:W-:Y:S02]  /*3cd0*/  LOP3.LUT R102, R103, R102, RZ, 0x3c, !PT ;  /* 0x0000006667667212 */ /* 0x000fe400078e3cff */
[----:B------:R-:W-:Y:S02]  /*3ce0*/  LOP3.LUT R100, R101, R100, RZ, 0x3c, !PT ;  /* 0x0000006465647212 */ /* 0x000fe400078e3cff */
[----:B------:R-:W-:Y:S02]  /*3cf0*/  LOP3.LUT R103, R103, R102, RZ, 0x3c, !PT ;  /* 0x0000006667677212 */ /* 0x000fe400078e3cff */
[----:B------:R-:W-:-:S02]  /*3d00*/  PRMT R118, RZ, 0x7610, R118 ;  /* 0x00007610ff767816 */ /* 0x000fc40000000076 */
[----:B------:R-:W-:Y:S01]  /*3d10*/  LOP3.LUT R99, R99, R98, RZ, 0x3c, !PT ;  /* 0x0000006263637212 */ /* 0x000fe200078e3cff */
[----:B0-----:R-:W-:Y:S01]  /*3d20*/  IMAD.WIDE R8, R68, 0x2, R102 ;  /* 0x0000000244087825 */ /* 0x001fe200078e0266 */
[----:B------:R-:W-:Y:S02]  /*3d30*/  LOP3.LUT R101, R101, R100, RZ, 0x3c, !PT ;  /* 0x0000006465657212 */ /* 0x000fe400078e3cff */
[----:B------:R-:W-:Y:S02]  /*3d40*/  LOP3.LUT R98, R99, R98, RZ, 0x3c, !PT ;  /* 0x0000006263627212 */ /* 0x000fe400078e3cff */
[----:B------:R0:W3:Y:S01]  /*3d50*/  @!P0 LDG.E.U16 R118, desc[UR14][R8.64] ;  /* 0x0000000e08768981 */ /* 0x0000e2000c1e1500 */
[----:B------:R-:W-:Y:S02]  /*3d60*/  PRMT R117, RZ, 0x7610, R117 ;  /* 0x00007610ff757816 */ /* 0x000fe40000000075 */
[----:B------:R-:W-:Y:S02]  /*3d70*/  LOP3.LUT R97, R97, R96, RZ, 0x3c, !PT ;  /* 0x0000006061617212 */ /* 0x000fe400078e3cff */
[----:B------:R-:W-:-:S02]  /*3d80*/  LOP3.LUT R99, R99, R98, RZ, 0x3c, !PT ;  /* 0x0000006263637212 */ /* 0x000fc400078e3cff */
[----:B------:R-:W-:Y:S01]  /*3d90*/  LOP3.LUT R96, R97, R96, RZ, 0x3c, !PT ;  /* 0x0000006061607212 */ /* 0x000fe200078e3cff */
[C---:B0-----:R-:W-:Y:S01]  /*3da0*/  IMAD.WIDE R8, R68.reuse, 0x2, R100 ;  /* 0x0000000244087825 */ /* 0x041fe200078e0264 */
[----:B------:R-:W-:Y:S02]  /*3db0*/  PRMT R116, RZ, 0x7610, R116 ;  /* 0x00007610ff747816 */ /* 0x000fe40000000074 */
[----:B------:R-:W-:Y:S02]  /*3dc0*/  LOP3.LUT R95, R95, R94, RZ, 0x3c, !PT ;  /* 0x0000005e5f5f7212 */ /* 0x000fe400078e3cff */
[----:B------:R0:W3:Y:S01]  /*3dd0*/  @!P0 LDG.E.U16 R117, desc[UR14][R8.64] ;  /* 0x0000000e08758981 */ /* 0x0000e2000c1e1500 */
[----:B------:R-:W-:Y:S02]  /*3de0*/  LOP3.LUT R97, R97, R96, RZ, 0x3c, !PT ;  /* 0x0000006061617212 */ /* 0x000fe400078e3cff */
[----:B------:R-:W-:Y:S02]  /*3df0*/  LOP3.LUT R94, R95, R94, RZ, 0x3c, !PT ;  /* 0x0000005e5f5e7212 */ /* 0x000fe400078e3cff */
[----:B------:R-:W-:Y:S01]  /*3e00*/  PRMT R115, RZ, 0x7610, R115 ;  /* 0x00007610ff737816 */ /* 0x000fe20000000073 */
[----:B0-----:R-:W-:Y:S01]  /*3e10*/  IMAD.WIDE R8, R68, 0x2, R98 ;  /* 0x0000000244087825 */ /* 0x001fe200078e0262 */
[----:B------:R-:W-:-:S02]  /*3e20*/  LOP3.LUT R93, R93, R92, RZ, 0x3c, !PT ;  /* 0x0000005c5d5d7212 */ /* 0x000fc400078e3cff */
[----:B------:R-:W-:Y:S02]  /*3e30*/  LOP3.LUT R95, R95, R94, RZ, 0x3c, !PT ;  /* 0x0000005e5f5f7212 */ /* 0x000fe400078e3cff */
[----:B------:R0:W3:Y:S01]  /*3e40*/  @!P0 LDG.E.U16 R116, desc[UR14][R8.64] ;  /* 0x0000000e08748981 */ /* 0x0000e2000c1e1500 */
[----:B------:R-:W-:Y:S02]  /*3e50*/  LOP3.LUT R92, R93, R92, RZ, 0x3c, !PT ;  /* 0x0000005c5d5c7212 */ /* 0x000fe400078e3cff */
[----:B------:R-:W-:Y:S02]  /*3e60*/  PRMT R114, RZ, 0x7610, R114 ;  /* 0x00007610ff727816 */ /* 0x000fe40000000072 */
[----:B------:R-:W-:Y:S01]  /*3e70*/  LOP3.LUT R91, R91, R90, RZ, 0x3c, !PT ;  /* 0x0000005a5b5b7212 */ /* 0x000fe200078e3cff */
[----:B0-----:R-:W-:Y:S01]  /*3e80*/  IMAD.WIDE R8, R68, 0x2, R96 ;  /* 0x0000000244087825 */ /* 0x001fe200078e0260 */
[----:B------:R-:W-:-:S04]  /*3e90*/  LOP3.LUT R93, R93, R92, RZ, 0x3c, !PT ;  /* 0x0000005c5d5d7212 */ /* 0x000fc800078e3cff */
        /* <DEDUP_REMOVED lines=13> */
[C---:B------:R-:W-:Y:S02]  /*3f70*/  LOP3.LUT R22, R23.reuse, R22, RZ, 0x3c, !PT ;  /* 0x0000001617167212 */ /* 0x040fe400078e3cff */
[----:B------:R-:W-:Y:S01]  /*3f80*/  PRMT R111, RZ, 0x7610, R111 ;  /* 0x00007610ff6f7816 */ /* 0x000fe2000000006f */
[----:B0-----:R-:W-:Y:S01]  /*3f90*/  IMAD.WIDE R8, R68, 0x2, R90 ;  /* 0x0000000244087825 */ /* 0x001fe200078e025a */
[----:B------:R-:W-:-:S04]  /*3fa0*/  LOP3.LUT R23, R23, R22, RZ, 0x3c, !PT ;  /* 0x0000001617177212 */ /* 0x000fc800078e3cff */
[----:B------:R0:W3:Y:S01]  /*3fb0*/  @!P0 LDG.E.U16 R112, desc[UR14][R8.64] ;  /* 0x0000000e08708981 */ /* 0x0000e2000c1e1500 */
[----:B------:R-:W-:Y:S01]  /*3fc0*/  PRMT R110, RZ, 0x7610, R110 ;  /* 0x00007610ff6e7816 */ /* 0x000fe2000000006e */
[----:B0-----:R-:W-:Y:S02]  /*3fd0*/  IMAD.WIDE R8, R68, 0x2, R88 ;  /* 0x0000000244087825 */ /* 0x001fe400078e0258 */
[----:B------:R0:W-:Y:S04]  /*3fe0*/  STS.U16 [R4+UR12+0x400], R20 ;  /* 0x0004001404007988 */ /* 0x0001e8000800040c */
[----:B------:R1:W3:Y:S01]  /*3ff0*/  @!P0 LDG.E.U16 R111, desc[UR14][R8.64] ;  /* 0x0000000e086f8981 */ /* 0x0002e2000c1e1500 */
[----:B------:R-:W-:-:S03]  /*4000*/  PRMT R109, RZ, 0x7610, R109 ;  /* 0x00007610ff6d7816 */ /* 0x000fc6000000006d */
[----:B------:R2:W-:Y:S01]  /*4010*/  STS.U16 [R4+UR12+0x1400], R16 ;  /* 0x0014001004007988 */ /* 0x0005e2000800040c */
[----:B0-----:R-:W-:Y:S02]  /*4020*/  IMAD.MOV.U32 R20, RZ, RZ, R106 ;  /* 0x000000ffff147224 */ /* 0x001fe400078e006a */
[----:B-1----:R-:W-:Y:S01]  /*4030*/  IMAD.WIDE R8, R68, 0x2, R22 ;  /* 0x0000000244087825 */ /* 0x002fe200078e0216 */
[----:B------:R0:W-:Y:S03]  /*4040*/  STS.U16 [R4+UR12+0x800], R19 ;  /* 0x0008001304007988 */ /* 0x0001e6000800040c */
[----:B--2---:R-:W-:Y:S01]  /*4050*/  IMAD.MOV.U32 R16, RZ, RZ, R63 ;  /* 0x000000ffff107224 */ /* 0x004fe200078e003f */
[----:B------:R1:W2:Y:S01]  /*4060*/  @!P0 LDG.E.U16 R110, desc[UR14][R8.64] ;  /* 0x0000000e086e8981 */ /* 0x0002a2000c1e1500 */
[----:B------:R-:W-:-:S03]  /*4070*/  LOP3.LUT R63, R4, 0x10, RZ, 0x3c, !PT ;  /* 0x00000010043f7812 */ /* 0x000fc600078e3cff */
[----:B------:R4:W-:Y:S01]  /*4080*/  STS.U16 [R4+UR12+0xc00], R18 ;  /* 0x000c001204007988 */ /* 0x0009e2000800040c */
[----:B0-----:R-:W-:Y:S02]  /*4090*/  IMAD.MOV.U32 R19, RZ, RZ, R107 ;  /* 0x000000ffff137224 */ /* 0x001fe400078e006b */
[----:B-1----:R-:W-:Y:S01]  /*40a0*/  IMAD.WIDE R8, R68, 0x2, R20 ;  /* 0x0000000244087825 */ /* 0x002fe200078e0214 */
[----:B------:R-:W-:Y:S03]  /*40b0*/  STS.U16 [R4+UR12], R7 ;  /* 0x0000000704007988 */ /* 0x000fe6000800040c */
[--C-:B----4-:R-:W-:Y:S01]  /*40c0*/  IMAD.MOV.U32 R18, RZ, RZ, R108.reuse ;  /* 0x000000ffff127224 */ /* 0x110fe200078e006c */
[----:B------:R-:W-:Y:S01]  /*40d0*/  STS.U16 [R4+UR12+0x1800], R104 ;  /* 0x0018006804007988 */ /* 0x000fe2000800040c */
[----:B------:R-:W-:-:S03]  /*40e0*/  PRMT R108, RZ, 0x7610, R108 ;  /* 0x00007610ff6c7816 */ /* 0x000fc6000000006c */
[----:B------:R-:W-:Y:S04]  /*40f0*/  STS.U16 [R4+UR12+0x1c00], R105 ;  /* 0x001c006904007988 */ /* 0x000fe8000800040c */
[----:B------:R0:W4:Y:S04]  /*4100*/  @!P0 LDG.E.U16 R109, desc[UR14][R8.64] ;  /* 0x0000000e086d8981 */ /* 0x000128000c1e1500 */
[----:B------:R-:W-:Y:S04]  /*4110*/  STS.U16 [R63+UR12+0x80], R124 ;  /* 0x0000807c3f007988 */ /* 0x000fe8000800040c */
[----:B------:R-:W-:Y:S01]  /*4120*/  STS.U16 [R63+UR12+0x480], R125 ;  /* 0x0004807d3f007988 */ /* 0x000fe2000800040c */
[----:B0-----:R-:W-:-:S03]  /*4130*/  IMAD.WIDE R8, R68, 0x2, R18 ;  /* 0x0000000244087825 */ /* 0x001fc600078e0212 */
[----:B------:R-:W-:Y:S01]  /*4140*/  STS.U16 [R63+UR12+0x880], R67 ;  /* 0x000880433f007988 */ /* 0x000fe2000800040c */
[----:B------:R-:W-:-:S03]  /*4150*/  PRMT R107, RZ, 0x7610, R107 ;  /* 0x00007610ff6b7816 */ /* 0x000fc6000000006b */
[----:B------:R-:W-:Y:S04]  /*4160*/  STS.U16 [R63+UR12+0xc80], R66 ;  /* 0x000c80423f007988 */ /* 0x000fe8000800040c */
[----:B------:R0:W-:Y:S04]  /*4170*/  STS.U16 [R63+UR12+0x1080], R56 ;  /* 0x001080383f007988 */ /* 0x0001e8000800040c */
[----:B------:R1:W4:Y:S04]  /*4180*/  @!P0 LDG.E.U16 R108, desc[UR14][R8.64] ;  /* 0x0000000e086c8981 */ /* 0x000328000c1e1500 */
[----:B------:R-:W-:Y:S01]  /*4190*/  STS.U16 [R63+UR12+0x1480], R65 ;  /* 0x001480413f007988 */ /* 0x000fe2000800040c */
[----:B0-----:R-:W-:-:S03]  /*41a0*/  LOP3.LUT R56, R4, 0x20, RZ, 0x3c, !PT ;  /* 0x0000002004387812 */ /* 0x001fc600078e3cff */
[----:B------:R-:W-:Y:S01]  /*41b0*/  STS.U16 [R63+UR12+0x1880], R64 ;  /* 0x001880403f007988 */ /* 0x000fe2000800040c */
[----:B-1----:R-:W-:-:S03]  /*41c0*/  IMAD.WIDE R8, R68, 0x2, R16 ;  /* 0x0000000244087825 */ /* 0x002fc600078e0210 */
[----:B------:R-:W-:Y:S01]  /*41d0*/  STS.U16 [R63+UR12+0x1c80], R62 ;  /* 0x001c803e3f007988 */ /* 0x000fe2000800040c */
[----:B------:R-:W-:-:S03]  /*41e0*/  PRMT R106, RZ, 0x7610, R106 ;  /* 0x00007610ff6a7816 */ /* 0x000fc6000000006a */
[----:B------:R-:W-:Y:S04]  /*41f0*/  STS.U16 [R56+UR12+0x100], R83 ;  /* 0x0001005338007988 */ /* 0x000fe8000800040c */
[----:B------:R-:W-:Y:S04]  /*4200*/  STS.U16 [R56+UR12+0x500], R61 ;  /* 0x0005003d38007988 */ /* 0x000fe8000800040c */
[----:B------:R0:W4:Y:S04]  /*4210*/  @!P0 LDG.E.U16 R107, desc[UR14][R8.64] ;  /* 0x0000000e086b8981 */ /* 0x000128000c1e1500 */
[----:B------:R-:W-:Y:S04]  /*4220*/  STS.U16 [R56+UR12+0x900], R60 ;  /* 0x0009003c38007988 */ /* 0x000fe8000800040c */
[----:B------:R-:W-:Y:S01]  /*4230*/  STS.U16 [R56+UR12+0xd00], R59 ;  /* 0x000d003b38007988 */ /* 0x000fe2000800040c */
[----:B0-----:R-:W-:-:S03]  /*4240*/  IMAD.WIDE R8, R68, 0x2, R14 ;  /* 0x0000000244087825 */ /* 0x001fc600078e020e */
[----:B------:R0:W-:Y:S01]  /*4250*/  STS.U16 [R56+UR12+0x1100], R49 ;  /* 0x0011003138007988 */ /* 0x0001e2000800040c */
[----:B------:R-:W-:-:S03]  /*4260*/  PRMT R105, RZ, 0x7610, R105 ;  /* 0x00007610ff697816 */ /* 0x000fc60000000069 */
[----:B------:R-:W-:Y:S04]  /*4270*/  STS.U16 [R56+UR12+0x1500], R58 ;  /* 0x0015003a38007988 */ /* 0x000fe8000800040c */
[----:B------:R3:W4:Y:S01]  /*4280*/  @!P0 LDG.E.U16 R106, desc[UR14][R8.64] ;  /* 0x0000000e086a8981 */ /* 0x000722000c1e1500 */
[----:B0-----:R-:W-:-:S03]  /*4290*/  LOP3.LUT R49, R4, 0x30, RZ, 0x3c, !PT ;  /* 0x0000003004317812 */ /* 0x001fc600078e3cff */
[----:B------:R-:W-:Y:S04]  /*42a0*/  STS.U16 [R56+UR12+0x1900], R57 ;  /* 0x0019003938007988 */ /* 0x000fe8000800040c */
[----:B------:R-:W-:Y:S04]  /*42b0*/  STS.U16 [R56+UR12+0x1d00], R55 ;  /* 0x001d003738007988 */ /* 0x000fe8000800040c */
[----:B------:R-:W-:Y:S01]  /*42c0*/  STS.U16 [R49+UR12+0x180], R84 ;  /* 0x0001805431007988 */ /* 0x000fe2000800040c */
[----:B------:R-:W-:-:S03]  /*42d0*/  PRMT R104, RZ, 0x7610, R104 ;  /* 0x00007610ff687816 */ /* 0x000fc60000000068 */
[----:B------:R-:W-:Y:S04]  /*42e0*/  STS.U16 [R49+UR12+0x580], R54 ;  /* 0x0005803631007988 */ /* 0x000fe8000800040c */
[----:B------:R-:W-:Y:S04]  /*42f0*/  STS.U16 [R49+UR12+0x980], R53 ;  /* 0x0009803531007988 */ /* 0x000fe8000800040c */
[----:B------:R-:W-:Y:S04]  /*4300*/  STS.U16 [R49+UR12+0xd80], R52 ;  /* 0x000d803431007988 */ /* 0x000fe8000800040c */
[----:B------:R0:W-:Y:S04]  /*4310*/  STS.U16 [R49+UR12+0x1180], R43 ;  /* 0x0011802b31007988 */ /* 0x0001e8000800040c */
[----:B------:R-:W-:Y:S01]  /*4320*/  STS.U16 [R49+UR12+0x1580], R51 ;  /* 0x0015803331007988 */ /* 0x000fe2000800040c */
[----:B---3--:R-:W-:Y:S01]  /*4330*/  IMAD.WIDE R8, R68, 0x2, R10 ;  /* 0x0000000244087825 */ /* 0x008fe200078e020a */
[----:B0-----:R-:W-:-:S04]  /*4340*/  LOP3.LUT R43, R4, 0x40, RZ, 0x3c, !PT ;  /* 0x00000040042b7812 */ /* 0x001fc800078e3cff */
[----:B------:R0:W3:Y:S04]  /*4350*/  @!P0 LDG.E.U16 R105, desc[UR14][R8.64] ;  /* 0x0000000e08698981 */ /* 0x0000e8000c1e1500 */
[----:B------:R-:W-:Y:S01]  /*4360*/  STS.U16 [R49+UR12+0x1980], R50 ;  /* 0x0019803231007988 */ /* 0x000fe2000800040c */
[----:B0-----:R-:W-:-:S03]  /*4370*/  IMAD.WIDE R8, R68, 0x2, R12 ;  /* 0x0000000244087825 */ /* 0x001fc600078e020c */
[----:B------:R-:W-:Y:S04]  /*4380*/  STS.U16 [R49+UR12+0x1d80], R123 ;  /* 0x001d807b31007988 */ /* 0x000fe8000800040c */
[----:B------:R0:W3:Y:S04]  /*4390*/  @!P0 LDG.E.U16 R104, desc[UR14][R8.64] ;  /* 0x0000000e08688981 */ /* 0x0000e8000c1e1500 */
[----:B------:R-:W-:Y:S01]  /*43a0*/  STS.U16 [R43+UR12+0x200], R85 ;  /* 0x000200552b007988 */ /* 0x000fe2000800040c */
[----:B------:R-:W-:-:S03]  /*43b0*/  PRMT R7, RZ, 0x7610, R7 ;  /* 0x00007610ff077816 */ /* 0x000fc60000000007 */
[----:B------:R-:W-:Y:S01]  /*43c0*/  STS.U16 [R43+UR12+0x600], R48 ;  /* 0x000600302b007988 */ /* 0x000fe2000800040c */
[----:B0-----:R-:W-:Y:S02]  /*43d0*/  IMAD.MOV.U32 R8, RZ, RZ, R69 ;  /* 0x000000ffff087224 */ /* 0x001fe400078e0045 */
[----:B------:R-:W-:Y:S01]  /*43e0*/  IMAD.MOV.U32 R9, RZ, RZ, R70 ;  /* 0x000000ffff097224 */ /* 0x000fe200078e0046 */
[----:B------:R-:W-:Y:S04]  /*43f0*/  STS.U16 [R43+UR12+0xa00], R47 ;  /* 0x000a002f2b007988 */ /* 0x000fe8000800040c */
[----:B------:R-:W-:Y:S01]  /*4400*/  STS.U16 [R43+UR12+0xe00], R46 ;  /* 0x000e002e2b007988 */ /* 0x000fe2000800040c */
[----:B------:R-:W-:-:S03]  /*4410*/  IMAD.WIDE R124, R68, 0x2, R8 ;  /* 0x00000002447c7825 */ /* 0x000fc600078e0208 */
[----:B------:R0:W-:Y:S04]  /*4420*/  STS.U16 [R43+UR12+0x1200], R37 ;  /* 0x001200252b007988 */ /* 0x0001e8000800040c */
[----:B------:R-:W-:Y:S04]  /*4430*/  STS.U16 [R43+UR12+0x1600], R45 ;  /* 0x0016002d2b007988 */ /* 0x000fe8000800040c */
[----:B------:R1:W3:Y:S01]  /*4440*/  @!P0 LDG.E.U16 R7, desc[UR14][R124.64] ;  /* 0x0000000e7c078981 */ /* 0x0002e2000c1e1500 */
[----:B0-----:R-:W-:-:S03]  /*4450*/  LOP3.LUT R37, R4, 0x50, RZ, 0x3c, !PT ;  /* 0x0000005004257812 */ /* 0x001fc600078e3cff */
[----:B------:R-:W-:Y:S04]  /*4460*/  STS.U16 [R43+UR12+0x1a00], R44 ;  /* 0x001a002c2b007988 */ /* 0x000fe8000800040c */
[----:B------:R-:W-:Y:S04]  /*4470*/  STS.U16 [R43+UR12+0x1e00], R122 ;  /* 0x001e007a2b007988 */ /* 0x000fe8000800040c */
[----:B------:R-:W-:Y:S04]  /*4480*/  STS.U16 [R37+UR12+0x280], R86 ;  /* 0x0002805625007988 */ /* 0x000fe8000800040c */
[----:B------:R-:W-:Y:S04]  /*4490*/  STS.U16 [R37+UR12+0x680], R42 ;  /* 0x0006802a25007988 */ /* 0x000fe8000800040c */
[----:B------:R-:W-:Y:S04]  /*44a0*/  STS.U16 [R37+UR12+0xa80], R41 ;  /* 0x000a802925007988 */ /* 0x000fe8000800040c */
[----:B------:R-:W-:Y:S04]  /*44b0*/  STS.U16 [R37+UR12+0xe80], R40 ;  /* 0x000e802825007988 */ /* 0x000fe8000800040c */
[----:B------:R0:W-:Y:S04]  /*44c0*/  STS.U16 [R37+UR12+0x1280], R30 ;  /* 0x0012801e25007988 */ /* 0x0001e8000800040c */
[----:B------:R-:W-:Y:S01]  /*44d0*/  STS.U16 [R37+UR12+0x1680], R39 ;  /* 0x0016802725007988 */ /* 0x000fe2000800040c */
[----:B0-----:R-:W-:-:S03]  /*44e0*/  LOP3.LUT R30, R4, 0x60, RZ, 0x3c, !PT ;  /* 0x00000060041e7812 */ /* 0x001fc600078e3cff */
[----:B------:R-:W-:Y:S04]  /*44f0*/  STS.U16 [R37+UR12+0x1a80], R38 ;  /* 0x001a802625007988 */ /* 0x000fe8000800040c */
[----:B------:R0:W-:Y:S01]  /*4500*/  STS.U16 [R37+UR12+0x1e80], R121 ;  /* 0x001e807925007988 */ /* 0x0001e2000800040c */
[----:B------:R-:W-:-:S03]  /*4510*/  LOP3.LUT R122, R4, 0x70, RZ, 0x3c, !PT ;  /* 0x00000070047a7812 */ /* 0x000fc600078e3cff */
[----:B------:R-:W-:Y:S04]  /*4520*/  STS.U16 [R30+UR12+0x300], R87 ;  /* 0x000300571e007988 */ /* 0x000fe8000800040c */
[----:B------:R-:W-:Y:S04]  /*4530*/  STS.U16 [R30+UR12+0x700], R36 ;  /* 0x000700241e007988 */ /* 0x000fe8000800040c */
[----:B------:R-:W-:Y:S04]  /*4540*/  STS.U16 [R30+UR12+0xb00], R35 ;  /* 0x000b00231e007988 */ /* 0x000fe8000800040c */
[----:B------:R-:W-:Y:S01]  /*4550*/  STS.U16 [R30+UR12+0xf00], R34 ;  /* 0x000f00221e007988 */ /* 0x000fe2000800040c */
[----:B------:R-:W-:-:S03]  /*4560*/  IMAD.MOV.U32 R123, RZ, RZ, R25 ;  /* 0x000000ffff7b7224 */ /* 0x000fc600078e0019 */
[----:B------:R-:W-:Y:S01]  /*4570*/  STS.U16 [R30+UR12+0x1300], R33 ;  /* 0x001300211e007988 */ /* 0x000fe2000800040c */
[----:B0-----:R-:W-:-:S03]  /*4580*/  IMAD.MOV.U32 R121, RZ, RZ, R24 ;  /* 0x000000ffff797224 */ /* 0x001fc600078e0018 */
[----:B------:R-:W-:Y:S01]  /*4590*/  STS.U16 [R30+UR12+0x1700], R32 ;  /* 0x001700201e007988 */ /* 0x000fe2000800040c */
[----:B-1----:R-:W-:-:S03]  /*45a0*/  IMAD.MOV.U32 R125, RZ, RZ, R27 ;  /* 0x000000ffff7d7224 */ /* 0x002fc600078e001b */
[----:B------:R-:W-:Y:S01]  /*45b0*/  STS.U16 [R30+UR12+0x1b00], R31 ;  /* 0x001b001f1e007988 */ /* 0x000fe2000800040c */
[----:B------:R-:W-:-:S03]  /*45c0*/  IMAD.MOV.U32 R124, RZ, RZ, R26 ;  /* 0x000000ffff7c7224 */ /* 0x000fc600078e001a */
[----:B------:R-:W-:Y:S04]  /*45d0*/  STS.U16 [R30+UR12+0x1f00], R120 ;  /* 0x001f00781e007988 */ /* 0x000fe8000800040c */
[----:B------:R-:W-:Y:S04]  /*45e0*/  STS.U16 [R122+UR12+0x380], R29 ;  /* 0x0003801d7a007988 */ /* 0x000fe8000800040c */
[----:B------:R-:W3:Y:S04]  /*45f0*/  LDL.LU.64 R24, [R1] ;  /* 0x0000000001187983 */ /* 0x000ee80000300a00 */
[----:B------:R0:W-:Y:S04]  /*4600*/  STS.U16 [R122+UR12+0x780], R28 ;  /* 0x0007801c7a007988 */ /* 0x0001e8000800040c */
[----:B------:R-:W3:Y:S04]  /*4610*/  LDL.LU.64 R26, [R1+0x8] ;  /* 0x00000800011a7983 */ /* 0x000ee80000300a00 */
[----:B0-----:R-:W3:Y:S04]  /*4620*/  LDL.LU.64 R28, [R1+0x10] ;  /* 0x00001000011c7983 */ /* 0x001ee80000300a00 */
[----:B------:R-:W3:Y:S04]  /*4630*/  LDL.LU.64 R30, [R1+0x18] ;  /* 0x00001800011e7983 */ /* 0x000ee80000300a00 */
        /* <DEDUP_REMOVED lines=28> */
[----:B------:R-:W-:Y:S04]  /*4800*/  STS.U16 [R122+UR12+0xb80], R121 ;  /* 0x000b80797a007988 */ /* 0x000fe8000800040c */
        /* <DEDUP_REMOVED lines=13> */
[----:B--2---:R-:W-:Y:S04]  /*48e0*/  STS.U16 [R5+UR12+0x12000], R110 ;  /* 0x0120006e05007988 */ /* 0x004fe8000800040c */
[----:B----4-:R-:W-:Y:S04]  /*48f0*/  STS.U16 [R5+UR12+0x12400], R109 ;  /* 0x0124006d05007988 */ /* 0x010fe8000800040c */
[----:B------:R0:W-:Y:S04]  /*4900*/  STS.U16 [R5+UR12+0x12800], R108 ;  /* 0x0128006c05007988 */ /* 0x0001e8000800040c */
[----:B------:R-:W-:Y:S04]  /*4910*/  STS.U16 [R5+UR12+0x12c00], R107 ;  /* 0x012c006b05007988 */ /* 0x000fe8000800040c */
[----:B------:R-:W-:Y:S01]  /*4920*/  STS.U16 [R5+UR12+0x13000], R106 ;  /* 0x0130006a05007988 */ /* 0x000fe2000800040c */
[----:B------:R-:W-:Y:S01]  /*4930*/  USHF.L.U32 UR4, UR13, 0x7, URZ ;  /* 0x000000070d047899 */ /* 0x000fe2000800063f */
[----:B0-----:R-:W0:Y:S02]  /*4940*/  LDC R108, c[0x0][0x23c] ;  /* 0x00008f00ff6c7b82 */ /* 0x001e240000000800 */
[----:B---3--:R-:W-:Y:S04]  /*4950*/  STS.U16 [R5+UR12+0x13400], R105 ;  /* 0x0134006905007988 */ /* 0x008fe8000800040c */
[----:B------:R-:W-:Y:S04]  /*4960*/  STS.U16 [R5+UR12+0x13800], R104 ;  /* 0x0138006805007988 */ /* 0x000fe8000800040c */
[----:B------:R-:W-:Y:S01]  /*4970*/  STS.U16 [R5+UR12+0x13c00], R7 ;  /* 0x013c000705007988 */ /* 0x000fe2000800040c */
[----:B------:R1:W-:Y:S06]  /*4980*/  MEMBAR.ALL.CTA ;  /* 0x0000000000007992 */ /* 0x0003ec0000008000 */
[----:B-1----:R-:W1:Y:S01]  /*4990*/  FENCE.VIEW.ASYNC.S ;  /* 0x00000000000073c6 */ /* 0x002e620000000000 */
[----:B------:R-:W-:Y:S01]  /*49a0*/  ULOP3.LUT UR4, UR4, 0x600, URZ, 0xc0, !UPT ;  /* 0x0000060004047892 */ /* 0x000fe2000f8ec03f */
[----:B------:R-:W-:-:S02]  /*49b0*/  UMOV UR9, 0x40000040 ;  /* 0x4000004000097882 */ /* 0x000fc40000000000 */
[----:B------:R2:W5:Y:S01]  /*49c0*/  LDL.LU R6, [R1+0x238] ;  /* 0x0002380001067983 */ /* 0x0005620000300800 */
[----:B------:R-:W-:Y:S01]  /*49d0*/  ULEA.HI UR4, UR12, UR4, URZ, 0x1c ;  /* 0x000000040c047291 */ /* 0x000fe2000f8fe03f */
[----:B-1----:R-:W-:Y:S03]  /*49e0*/  BAR.SYNC.DEFER_BLOCKING 0x0 ;  /* 0x0000000000007b1d */ /* 0x002fe60000010000 */
[----:B------:R-:W-:-:S03]  /*49f0*/  ULOP3.LUT UR8, UR4, 0x3fff, URZ, 0xc0, !UPT ;  /* 0x00003fff04087892 */ /* 0x000fc6000f8ec03f */
[----:B------:R-:W-:Y:S01]  /*4a00*/  UMOV UR4, URZ ;  /* 0x0000003f00047c82 */ /* 0x000fe20008000000 */
[----:B------:R-:W-:-:S06]  /*4a10*/  WARPGROUP.ARRIVE ;  /* 0x00000000000079c5 */ /* 0x000fcc0000000000 */
[----:B------:R-:W-:Y:S01]  /*4a20*/  HGMMA.64x128x16.F32.BF16 R24, gdesc[UR8].tnspA, R24, gsb0 ;  /* 0x21e00000081879f0 */ /* 0x000fe20008001818 */
[----:B------:R-:W-:-:S04]  /*4a30*/  UIADD3 UR8, UP0, UR8, 0x80, URZ ;  /* 0x0000008008087890 */ /* 0x000fc8000ff1e03f */
[----:B------:R-:W-:-:S03]  /*4a40*/  UIADD3.X UR5, UR4, 0x40000040, URZ, UP0, !UPT ;  /* 0x4000004004057890 */ /* 0x000fc600087fe43f */
[----:B------:R-:W-:Y:S02]  /*4a50*/  UMOV UR4, UR8 ;  /* 0x0000000800047c82 */ /* 0x000fe40008000000 */
[----:B------:R-:W-:Y:S01]  /*4a60*/  UIADD3.64 UR20, UR4, 0x80, URZ ;  /* 0x0000008004147897 */ /* 0x000fe2000fffe03f */
[----:B------:R-:W-:Y:S02]  /*4a70*/  WARPGROUP.DEPBAR.LE gsb0, 0x0 ;  /* 0x00008000000079c5 */ /* 0x000fe40000010000 */
[----:B------:R-:W-:-:S06]  /*4a80*/  WARPGROUP.ARRIVE ;  /* 0x00000000000079c5 */ /* 0x000fcc0000000000 */
[----:B------:R-:W-:Y:S01]  /*4a90*/  HGMMA.64x128x16.F32.BF16 R24, gdesc[UR4].tnspA, R24, gsb0 ;  /* 0x21e00000041879f0 */ /* 0x000fe20008001818 */
[----:B------:R-:W-:Y:S02]  /*4aa0*/  UIADD3.64 UR16, UR4, 0x100, URZ ;  /* 0x0000010004107897 */ /* 0x000fe4000fffe03f */
[----:B------:R-:W-:Y:S02]  /*4ab0*/  WARPGROUP.DEPBAR.LE gsb0, 0x0 ;  /* 0x00008000000079c5 */ /* 0x000fe40000010000 */
[----:B------:R-:W-:-:S07]  /*4ac0*/  WARPGROUP.ARRIVE ;  /* 0x00000000000079c5 */ /* 0x000fce0000000000 */
[----:B------:R-:W-:Y:S03]  /*4ad0*/  HGMMA.64x128x16.F32.BF16 R24, gdesc[UR20].tnspA, R24, gsb0 ;  /* 0x21e00000141879f0 */ /* 0x000fe60008001818 */
[----:B------:R-:W-:Y:S02]  /*4ae0*/  WARPGROUP.DEPBAR.LE gsb0, 0x0 ;  /* 0x00008000000079c5 */ /* 0x000fe40000010000 */
[----:B------:R-:W-:-:S07]  /*4af0*/  WARPGROUP.ARRIVE ;  /* 0x00000000000079c5 */ /* 0x000fce0000000000 */
[----:B------:R-:W-:Y:S03]  /*4b00*/  HGMMA.64x128x16.F32.BF16 R24, gdesc[UR16].tnspA, R24, gsb0 ;  /* 0x21e00000101879f0 */ /* 0x000fe60008001818 */
[----:B------:R-:W-:Y:S02]  /*4b10*/  WARPGROUP.DEPBAR.LE gsb0, 0x0 ;  /* 0x00008000000079c5 */ /* 0x000fe40000010000 */
[----:B------:R-:W-:Y:S04]  /*4b20*/  STL.64 [R1], R24 ;  /* 0x0000001801007387 */ /* 0x000fe80000100a00 */
[----:B------:R-:W-:Y:S04]  /*4b30*/  STL.64 [R1+0x8], R26 ;  /* 0x0000081a01007387 */ /* 0x000fe80000100a00 */
        /* <DEDUP_REMOVED lines=29> */
[----:B------:R1:W-:Y:S04]  /*4d10*/  STL.64 [R1+0xf8], R86 ;  /* 0x0000f85601007387 */ /* 0x0003e80000100a00 */
[----:B-1----:R-:W3:Y:S04]  /*4d20*/  LDL.LU.64 R86, [R1+0x230] ;  /* 0x0002300001567983 */ /* 0x002ee80000300a00 */
        /* <DEDUP_REMOVED lines=16> */
[----:B------:R-:W3:Y:S01]  /*4e30*/  LDL.LU.64 R52, [R1+0x1a8] ;  /* 0x0001a80001347983 */ /* 0x000ee20000300a00 */
[----:B------:R-:W-:-:S03]  /*4e40*/  IMAD.MOV.U32 R125, RZ, RZ, R42 ;  /* 0x000000ffff7d7224 */ /* 0x000fc600078e002a */
        /* <DEDUP_REMOVED lines=9> */
[----:B------:R-:W-:Y:S02]  /*4ee0*/  IMAD.MOV.U32 R120, RZ, RZ, R37 ;  /* 0x000000ffff787224 */ /* 0x000fe400078e0025 */
[----:B------:R-:W-:Y:S01]  /*4ef0*/  IMAD.MOV.U32 R119, RZ, RZ, R36 ;  /* 0x000000ffff777224 */ /* 0x000fe200078e0024 */
[----:B------:R-:W3:Y:S01]  /*4f00*/  LDL.LU.64 R40, [R1+0x178] ;  /* 0x0001780001287983 */ /* 0x000ee20000300a00 */
[----:B------:R-:W-:Y:S02]  /*4f10*/  IMAD.MOV.U32 R118, RZ, RZ, R35 ;  /* 0x000000ffff767224 */ /* 0x000fe400078e0023 */
[----:B------:R-:W-:Y:S01]  /*4f20*/  IMAD.MOV.U32 R117, RZ, RZ, R34 ;  /* 0x000000ffff757224 */ /* 0x000fe200078e0022 */
[----:B------:R-:W3:Y:S01]  /*4f30*/  LDL.LU.64 R38, [R1+0x170] ;  /* 0x0001700001267983 */ /* 0x000ee20000300a00 */
[----:B------:R-:W-:Y:S02]  /*4f40*/  IMAD.MOV.U32 R116, RZ, RZ, R33 ;  /* 0x000000ffff747224 */ /* 0x000fe400078e0021 */
[----:B------:R-:W-:Y:S01]  /*4f50*/  IMAD.MOV.U32 R115, RZ, RZ, R32 ;  /* 0x000000ffff737224 */ /* 0x000fe200078e0020 */
[----:B------:R-:W3:Y:S01]  /*4f60*/  LDL.LU.64 R36, [R1+0x168] ;  /* 0x0001680001247983 */ /* 0x000ee20000300a00 */
[----:B------:R-:W-:-:S02]  /*4f70*/  IMAD.MOV.U32 R114, RZ, RZ, R31 ;  /* 0x000000ffff727224 */ /* 0x000fc400078e001f */
        /* <DEDUP_REMOVED lines=10> */
[----:B------:R-:W3:Y:S04]  /*5020*/  LDL.LU.64 R28, [R1+0x148] ;  /* 0x00014800011c7983 */ /* 0x000ee80000300a00 */
[----:B------:R-:W3:Y:S04]  /*5030*/  LDL.LU.64 R26, [R1+0x140] ;  /* 0x00014000011a7983 */ /* 0x000ee80000300a00 */
[----:B------:R-:W3:Y:S01]  /*5040*/  LDL.LU.64 R24, [R1+0x138] ;  /* 0x0001380001187983 */ /* 0x000ee20000300a00 */
[----:B------:R-:W-:-:S02]  /*5050*/  UIADD3.64 UR8, UR4, 0x780, URZ ;  /* 0x0000078004087897 */ /* 0x000fc4000fffe03f */
[----:B------:R-:W-:Y:S01]  /*5060*/  UIADD3.64 UR24, UR4, 0x800, URZ ;  /* 0x0000080004187897 */ /* 0x000fe2000fffe03f */
[----:B------:R-:W-:Y:S01]  /*5070*/  UMOV UR26, UR6 ;  /* 0x00000006001a7c82 */ /* 0x000fe20008000000 */
[----:B------:R-:W-:Y:S01]  /*5080*/  UMOV UR27, UR7 ;  /* 0x00000007001b7c82 */ /* 0x000fe20008000000 */
[----:B0-----:R-:W-:-:S04]  /*5090*/  IMAD.SHL.U32 R108, R108, 0x40, RZ ;  /* 0x000000406c6c7824 */ /* 0x001fc800078e00ff */
[----:B------:R-:W-:-:S04]  /*50a0*/  IMAD.WIDE R8, R108, 0x2, R8 ;  /* 0x000000026c087825 */ /* 0x000fc800078e0208 */
[C---:B------:R-:W-:Y:S01]  /*50b0*/  IMAD.WIDE R12, R108.reuse, 0x2, R12 ;  /* 0x000000026c0c7825 */ /* 0x040fe200078e020c */
[----:B------:R-:W-:Y:S03]  /*50c0*/  STL [R1+0x128], R8 ;  /* 0x0001280801007387 */ /* 0x000fe60000100800 */
[C---:B------:R-:W-:Y:S01]  /*50d0*/  IMAD.WIDE R10, R108.reuse, 0x2, R10 ;  /* 0x000000026c0a7825 */ /* 0x040fe200078e020a */
[----:B------:R0:W-:Y:S04]  /*50e0*/  STL [R1+0x124], R9 ;  /* 0x0001240901007387 */ /* 0x0001e80000100800 */
[----:B------:R-:W-:Y:S04]  /*50f0*/  STL [R1+0x120], R12 ;  /* 0x0001200c01007387 */ /* 0x000fe80000100800 */
[----:B------:R-:W-:Y:S01]  /*5100*/  STL [R1+0x11c], R13 ;  /* 0x00011c0d01007387 */ /* 0x000fe20000100800 */
[----:B0-----:R-:W-:-:S03]  /*5110*/  IMAD.WIDE R8, R108, 0x2, R14 ;  /* 0x000000026c087825 */ /* 0x001fc600078e020e */
[----:B------:R-:W-:Y:S01]  /*5120*/  STL [R1+0x118], R10 ;  /* 0x0001180a01007387 */ /* 0x000fe20000100800 */
[----:B------:R-:W-:Y:S01]  /*5130*/  UIADD3.64 UR20, UR4, 0x880, URZ ;  /* 0x0000088004147897 */ /* 0x000fe2000fffe03f */
[----:B------:R-:W0:Y:S02]  /*5140*/  LDC R15, c[0x0][0x23c] ;  /* 0x00008f00ff0f7b82 */ /* 0x000e240000000800 */
[----:B------:R-:W-:Y:S04]  /*5150*/  STL [R1+0x114], R11 ;  /* 0x0001140b01007387 */ /* 0x000fe80000100800 */
[----:B------:R-:W-:Y:S01]  /*5160*/  STL [R1+0x110], R8 ;  /* 0x0001100801007387 */ /* 0x000fe20000100800 */
[----:B------:R-:W-:Y:S01]  /*5170*/  UIADD3.64 UR16, UR4, 0x900, URZ ;  /* 0x0000090004107897 */ /* 0x000fe2000fffe03f */
[----:B------:R-:W1:Y:S02]  /*5180*/  LDC R14, c[0x0][0x238] ;  /* 0x00008e00ff0e7b82 */ /* 0x000e640000000800 */
[----:B------:R4:W-:Y:S04]  /*5190*/  STL [R1+0x10c], R9 ;  /* 0x00010c0901007387 */ /* 0x0009e80000100800 */
[----:B------:R-:W2:Y:S01]  /*51a0*/  LDL.LU R7, [R1+0x100] ;  /* 0x0001000001077983 */ /* 0x000ea20000300800 */
[----:B---3--:R-:W-:-:S06]  /*51b0*/  WARPGROUP.ARRIVE ;  /* 0x00000000000079c5 */ /* 0x008fcc0000000000 */
[----:B------:R-:W-:Y:S03]  /*51c0*/  HGMMA.64x128x16.F32.BF16 R24, gdesc[UR8].tnspA, R24, gsb0 ;  /* 0x21e00000081879f0 */ /* 0x000fe60008001818 */
[----:B------:R-:W-:Y:S02]  /*51d0*/  WARPGROUP.DEPBAR.LE gsb0, 0x0 ;  /* 0x00008000000079c5 */ /* 0x000fe40000010000 */
[----:B------:R-:W-:-:S07]  /*51e0*/  WARPGROUP.ARRIVE ;  /* 0x00000000000079c5 */ /* 0x000fce0000000000 */
[----:B------:R-:W-:Y:S03]  /*51f0*/  HGMMA.64x128x16.F32.BF16 R24, gdesc[UR24].tnspA, R24, gsb0 ;  /* 0x21e00000181879f0 */ /* 0x000fe60008001818 */
[----:B------:R-:W-:Y:S02]  /*5200*/  WARPGROUP.DEPBAR.LE gsb0, 0x0 ;  /* 0x00008000000079c5 */ /* 0x000fe40000010000 */
[----:B------:R-:W-:-:S07]  /*5210*/  WARPGROUP.ARRIVE ;  /* 0x00000000000079c5 */ /* 0x000fce0000000000 */
[----:B------:R-:W-:Y:S01]  /*5220*/  HGMMA.64x128x16.F32.BF16 R24, gdesc[UR20].tnspA, R24, gsb0 ;  /* 0x21e00000141879f0 */ /* 0x000fe20008001818 */
[----:B0-----:R-:W-:-:S04]  /*5230*/  IMAD.SHL.U32 R15, R15, 0x40, RZ ;  /* 0x000000400f0f7824 */ /* 0x001fc800078e00ff */
[----:B----4-:R-:W-:-:S04]  /*5240*/  IMAD.WIDE R8, R15, 0x2, R18 ;  /* 0x000000020f087825 */ /* 0x010fc800078e0212 */
[----:B------:R-:W-:-:S04]  /*5250*/  IMAD.WIDE R12, R15, 0x2, R16 ;  /* 0x000000020f0c7825 */ /* 0x000fc800078e0210 */
[----:B------:R-:W-:Y:S02]  /*5260*/  IMAD.MOV.U32 R108, RZ, RZ, R8 ;  /* 0x000000ffff6c7224 */ /* 0x000fe400078e0008 */
[----:B------:R-:W-:Y:S02]  /*5270*/  IMAD.MOV.U32 R107, RZ, RZ, R9 ;  /* 0x000000ffff6b7224 */ /* 0x000fe400078e0009 */
[----:B--2---:R-:W-:Y:S02]  /*5280*/  VIADD R7, R7, 0xffffffff ;  /* 0xffffffff07077836 */ /* 0x004fe40000000000 */
[----:B------:R-:W-:Y:S01]  /*5290*/  IMAD.WIDE R8, R15, 0x2, R88 ;  /* 0x000000020f087825 */ /* 0x000fe200078e0258 */
[----:B------:R-:W-:Y:S02]  /*52a0*/  STL [R1+0x108], R12 ;  /* 0x0001080c01007387 */ /* 0x000fe40000100800 */
[----:B------:R-:W-:Y:S01]  /*52b0*/  ISETP.NE.U32.AND P0, PT, R7, RZ, PT ;  /* 0x000000ff0700720c */ /* 0x000fe20003f05070 */
[----:B------:R-:W-:Y:S01]  /*52c0*/  IMAD.MOV.U32 R89, RZ, RZ, R8 ;  /* 0x000000ffff597224 */ /* 0x000fe200078e0008 */
[----:B------:R0:W-:Y:S01]  /*52d0*/  STL [R1+0x104], R13 ;  /* 0x0001040d01007387 */ /* 0x0001e20000100800 */
[----:B------:R-:W-:-:S02]  /*52e0*/  IMAD.MOV.U32 R88, RZ, RZ, R9 ;  /* 0x000000ffff587224 */ /* 0x000fc400078e0009 */
[----:B------:R-:W-:Y:S01]  /*52f0*/  IMAD.WIDE R10, R15, 0x2, R22 ;  /* 0x000000020f0a7825 */ /* 0x000fe200078e0216 */
[----:B------:R-:W-:Y:S02]  /*5300*/  WARPGROUP.DEPBAR.LE gsb0, 0x0 ;  /* 0x00008000000079c5 */ /* 0x000fe40000010000 */
[----:B------:R-:W-:-:S06]  /*5310*/  WARPGROUP.ARRIVE ;  /* 0x00000000000079c5 */ /* 0x000fcc0000000000 */
[----:B------:R-:W-:Y:S01]  /*5320*/  HGMMA.64x128x16.F32.BF16 R24, gdesc[UR16].tnspA, R24, gsb0 ;  /* 0x21e00000101879f0 */ /* 0x000fe20008001818 */
[----:B0-----:R-:W-:-:S04]  /*5330*/  IMAD.WIDE R12, R15, 0x2, R20 ;  /* 0x000000020f0c7825 */ /* 0x001fc800078e0214 */
[----:B------:R-:W-:-:S04]  /*5340*/  IMAD.WIDE R8, R15, 0x2, R94 ;  /* 0x000000020f087825 */ /* 0x000fc800078e025e */
[----:B------:R-:W-:Y:S02]  /*5350*/  IMAD.MOV.U32 R106, RZ, RZ, R12 ;  /* 0x000000ffff6a7224 */ /* 0x000fe400078e000c */
[----:B------:R-:W-:Y:S02]  /*5360*/  IMAD.MOV.U32 R21, RZ, RZ, R13 ;  /* 0x000000ffff157224 */ /* 0x000fe400078e000d */
[----:B------:R-:W-:Y:S02]  /*5370*/  IMAD.MOV.U32 R23, RZ, RZ, R10 ;  /* 0x000000ffff177224 */ /* 0x000fe400078e000a */
[----:B------:R-:W-:Y:S02]  /*5380*/  IMAD.MOV.U32 R22, RZ, RZ, R11 ;  /* 0x000000ffff167224 */ /* 0x000fe400078e000b */
[----:B------:R-:W-:Y:S02]  /*5390*/  IMAD.MOV.U32 R95, RZ, RZ, R8 ;  /* 0x000000ffff5f7224 */ /* 0x000fe400078e0008 */
[----:B------:R-:W-:-:S02]  /*53a0*/  IMAD.MOV.U32 R94, RZ, RZ, R9 ;  /* 0x000000ffff5e7224 */ /* 0x000fc400078e0009 */
[----:B------:R-:W-:-:S04]  /*53b0*/  IMAD.WIDE R12, R15, 0x2, R90 ;  /* 0x000000020f0c7825 */ /* 0x000fc800078e025a */
[----:B------:R-:W-:-:S04]  /*53c0*/  IMAD.WIDE R10, R15, 0x2, R92 ;  /* 0x000000020f0a7825 */ /* 0x000fc800078e025c */
[----:B------:R-:W-:-:S04]  /*53d0*/  IMAD.WIDE R8, R15, 0x2, R98 ;  /* 0x000000020f087825 */ /* 0x000fc800078e0262 */
[----:B-1----:R-:W-:Y:S02]  /*53e0*/  IMAD.SHL.U32 R14, R14, 0x40, RZ ;  /* 0x000000400e0e7824 */ /* 0x002fe400078e00ff */
[----:B------:R-:W-:Y:S02]  /*53f0*/  IMAD.MOV.U32 R91, RZ, RZ, R12 ;  /* 0x000000ffff5b7224 */ /* 0x000fe400078e000c */
[----:B------:R-:W-:Y:S02]  /*5400*/  IMAD.MOV.U32 R90, RZ, RZ, R13 ;  /* 0x000000ffff5a7224 */ /* 0x000fe400078e000d */
[----:B------:R-:W-:Y:S02]  /*5410*/  IMAD.MOV.U32 R93, RZ, RZ, R10 ;  /* 0x000000ffff5d7224 */ /* 0x000fe400078e000a */
[----:B------:R-:W-:Y:S02]  /*5420*/  IMAD.MOV.U32 R92, RZ, RZ, R11 ;  /* 0x000000ffff5c7224 */ /* 0x000fe400078e000b */
[----:B------:R-:W-:-:S02]  /*5430*/  IMAD.MOV.U32 R99, RZ, RZ, R8 ;  /* 0x000000ffff637224 */ /* 0x000fc400078e0008 */
[----:B------:R-:W-:Y:S02]  /*5440*/  IMAD.MOV.U32 R98, RZ, RZ, R9 ;  /* 0x000000ffff627224 */ /* 0x000fe400078e0009 */
[----:B------:R-:W-:Y:S01]  /*5450*/  IMAD.WIDE R2, R14, 0x2, R2 ;  /* 0x000000020e027825 */ /* 0x000fe200078e0202 */
[----:B------:R0:W-:Y:S03]  /*5460*/  STL [R1+0x100], R7 ;  /* 0x0001000701007387 */ /* 0x0001e60000100800 */
[----:B------:R-:W-:-:S04]  /*5470*/  IMAD.WIDE R12, R15, 0x2, R96 ;  /* 0x000000020f0c7825 */ /* 0x000fc800078e0260 */
[----:B------:R-:W-:-:S04]  /*5480*/  IMAD.WIDE R10, R15, 0x2, R100 ;  /* 0x000000020f0a7825 */ /* 0x000fc800078e0264 */
[----:B------:R-:W-:-:S04]  /*5490*/  IMAD.WIDE R8, R15, 0x2, R102 ;  /* 0x000000020f087825 */ /* 0x000fc800078e0266 */
[----:B0-----:R-:W-:Y:S02]  /*54a0*/  IMAD.MOV.U32 R7, RZ, RZ, R2 ;  /* 0x000000ffff077224 */ /* 0x001fe400078e0002 */
[----:B------:R-:W-:Y:S02]  /*54b0*/  IMAD.MOV.U32 R97, RZ, RZ, R12 ;  /* 0x000000ffff617224 */ /* 0x000fe400078e000c */
[----:B------:R-:W-:Y:S02]  /*54c0*/  IMAD.MOV.U32 R96, RZ, RZ, R13 ;  /* 0x000000ffff607224 */ /* 0x000fe400078e000d */
[----:B------:R-:W-:Y:S02]  /*54d0*/  IMAD.MOV.U32 R101, RZ, RZ, R10 ;  /* 0x000000ffff657224 */ /* 0x000fe400078e000a */
[----:B------:R-:W-:Y:S02]  /*54e0*/  IMAD.MOV.U32 R100, RZ, RZ, R11 ;  /* 0x000000ffff647224 */ /* 0x000fe400078e000b */
[----:B------:R-:W-:-:S02]  /*54f0*/  IMAD.MOV.U32 R103, RZ, RZ, R8 ;  /* 0x000000ffff677224 */ /* 0x000fc400078e0008 */
[----:B------:R-:W-:Y:S02]  /*5500*/  IMAD.MOV.U32 R102, RZ, RZ, R9 ;  /* 0x000000ffff667224 */ /* 0x000fe400078e0009 */
[----:B------:R-:W-:Y:S02]  /*5510*/  IMAD.MOV.U32 R2, RZ, RZ, R3 ;  /* 0x000000ffff027224 */ /* 0x000fe400078e0003 */
[----:B------:R-:W-:Y:S01]  /*5520*/  VIADD R0, R0, 0xffffffc0 ;  /* 0xffffffc000007836 */ /* 0x000fe20000000000 */
[----:B------:R-:W-:Y:S02]  /*5530*/  WARPGROUP.DEPBAR.LE gsb0, 0x0 ;  /* 0x00008000000079c5 */ /* 0x000fe40000010000 */
[----:B------:R-:W-:Y:S05]  /*5540*/  @P0 BRA `(.L_x_1) ;  /* 0xffffffcc00140947 */ /* 0x000fea000383ffff */
[----:B------:R0:W-:Y:S04]  /*5550*/  STL [R1+0x138], R105 ;  /* 0x0001386901007387 */ /* 0x0001e80000100800 */
[----:B0-----:R-:W2:Y:S04]  /*5560*/  LDL.LU R105, [R1+0xfc] ;  /* 0x0000fc0001697983 */ /* 0x001ea80000300800 */
[----:B-----5:R0:W-:Y:S04]  /*5570*/  STL [R1+0x130], R6 ;  /* 0x0001300601007387 */ /* 0x0201e80000100800 */
[----:B0-----:R-:W3:Y:S04]  /*5580*/  LDL.LU R6, [R1+0xf4] ;  /* 0x0000f40001067983 */ /* 0x001ee80000300800 */
[----:B------:R-:W4:Y:S04]  /*5590*/  LDL.LU R5, [R1+0xec] ;  /* 0x0000ec0001057983 */ /* 0x000f280000300800 */
        /* <DEDUP_REMOVED lines=34> */
[----:B------:R-:W4:Y:S01]  /*57c0*/  LDL.LU R18, [R1+0x60] ;  /* 0x0000600001127983 */ /* 0x000f220000300800 */
[----:B------:R-:W-:-:S03]  /*57d0*/  F2FP.BF16.F32.PACK_AB R87, R87, R86 ;  /* 0x000000565757723e */ /* 0x000fc600000010ff */
[----:B------:R-:W4:Y:S01]  /*57e0*/  LDL.LU R19, [R1+0x5c] ;  /* 0x00005c0001137983 */ /* 0x000f220000300800 */
[----:B------:R-:W-:-:S03]  /*57f0*/  F2FP.BF16.F32.PACK_AB R86, R85, R84 ;  /* 0x000000545556723e */ /* 0x000fc600000010ff */
[----:B------:R-:W4:Y:S04]  /*5800*/  LDL.LU R16, [R1+0x58] ;  /* 0x0000580001107983 */ /* 0x000f280000300800 */
[----:B------:R-:W4:Y:S04]  /*5810*/  LDL.LU R17, [R1+0x54] ;  /* 0x0000540001117983 */ /* 0x000f280000300800 */
[----:B------:R-:W4:Y:S04]  /*5820*/  LDL.LU R14, [R1+0x50] ;  /* 0x00005000010e7983 */ /* 0x000f280000300800 */
[----:B------:R-:W4:Y:S04]  /*5830*/  LDL.LU R15, [R1+0x4c] ;  /* 0x00004c00010f7983 */ /* 0x000f280000300800 */
[----:B------:R-:W2:Y:S04]  /*5840*/  LDL.LU R85, [R1+0xf8] ;  /* 0x0000f80001557983 */ /* 0x000ea80000300800 */
[----:B------:R-:W3:Y:S01]  /*5850*/  LDL.LU R84, [R1+0xf0] ;  /* 0x0000f00001547983 */ /* 0x000ee20000300800 */
[----:B--2---:R-:W-:-:S03]  /*5860*/  F2FP.BF16.F32.PACK_AB R85, R105, R85 ;  /* 0x000000556955723e */ /* 0x004fc600000010ff */
[----:B------:R-:W2:Y:S01]  /*5870*/  LDL.LU R105, [R1+0x138] ;  /* 0x0001380001697983 */ /* 0x000ea20000300800 */
[----:B---3--:R-:W-:-:S03]  /*5880*/  F2FP.BF16.F32.PACK_AB R84, R6, R84 ;  /* 0x000000540654723e */ /* 0x008fc600000010ff */
[----:B------:R1:W5:Y:S01]  /*5890*/  LDL.LU R6, [R1+0x130] ;  /* 0x0001300001067983 */ /* 0x0003620000300800 */
[----:B------:R-:W-:Y:S02]  /*58a0*/  F2FP.BF16.F32.PACK_AB R83, R83, R82 ;  /* 0x000000525353723e */ /* 0x000fe400000010ff */
[----:B------:R-:W-:Y:S02]  /*58b0*/  F2FP.BF16.F32.PACK_AB R79, R79, R78 ;  /* 0x0000004e4f4f723e */ /* 0x000fe400000010ff */
[----:B------:R-:W-:Y:S02]  /*58c0*/  F2FP.BF16.F32.PACK_AB R75, R75, R74 ;  /* 0x0000004a4b4b723e */ /* 0x000fe400000010ff */
[----:B------:R-:W-:Y:S02]  /*58d0*/  F2FP.BF16.F32.PACK_AB R71, R71, R70 ;  /* 0x000000464747723e */ /* 0x000fe400000010ff */
[----:B------:R-:W-:Y:S02]  /*58e0*/  F2FP.BF16.F32.PACK_AB R67, R67, R66 ;  /* 0x000000424343723e */ /* 0x000fe400000010ff */
[----:B------:R-:W-:-:S02]  /*58f0*/  F2FP.BF16.F32.PACK_AB R63, R63, R62 ;  /* 0x0000003e3f3f723e */ /* 0x000fc400000010ff */
        /* <DEDUP_REMOVED lines=24> */
[----:B----4-:R-:W-:Y:S02]  /*5a80*/  F2FP.BF16.F32.PACK_AB R81, R5, R7 ;  /* 0x000000070551723e */ /* 0x010fe400000010ff */
        /* <DEDUP_REMOVED lines=28> */
[----:B-12---:R-:W-:-:S07]  /*5c50*/  F2FP.BF16.F32.PACK_AB R24, R105, R104 ;  /* 0x000000686918723e */ /* 0x006fce00000010ff */
.L_x_0:
[----:B------:R-:W2:Y:S01]  /*5c60*/  LDL.LU R5, [R1+0x12c] ;  /* 0x00012c0001057983 */ /* 0x000ea20000300800 */
[----:B------:R-:W-:Y:S01]  /*5c70*/  ULDC.64 UR4, c[0x0][0x228] ;  /* 0x00008a0000047ab9 */ /* 0x000fe20000000a00 */
[----:B------:R-:W1:Y:S01]  /*5c80*/  S2R R7, SR_TID.X ;  /* 0x0000000000077919 */ /* 0x000e620000002100 */
[----:B-----5:R-:W-:Y:S01]  /*5c90*/  VIADD R4, R6, 0x2 ;  /* 0x0000000206047836 */ /* 0x020fe20000000000 */
[----:B------:R-:W-:Y:S01]  /*5ca0*/  ULDC.64 UR6, c[0x0][0x220] ;  /* 0x0000880000067ab9 */ /* 0x000fe20000000a00 */
[C---:B-1----:R-:W-:Y:S02]  /*5cb0*/  IMAD.SHL.U32 R0, R7.reuse, 0x10, RZ ;  /* 0x0000001007007824 */ /* 0x042fe400078e00ff */
[----:B------:R-:W-:-:S03]  /*5cc0*/  IMAD.SHL.U32 R2, R7, 0x100, RZ ;  /* 0x0000010007027824 */ /* 0x000fc600078e00ff */
[----:B------:R-:W-:Y:S02]  /*5cd0*/  LOP3.LUT R0, R0, 0xf0, RZ, 0xc0, !PT ;  /* 0x000000f000007812 */ /* 0x000fe400078ec0ff */
[----:B------:R-:W-:-:S04]  /*5ce0*/  LOP3.LUT R3, R2, 0x1000, RZ, 0xc0, !PT ;  /* 0x0000100002037812 */ /* 0x000fc800078ec0ff */
[----:B------:R-:W-:Y:S01]  /*5cf0*/  IADD3 R3, R3, UR12, R0 ;  /* 0x0000000c03037c10 */ /* 0x000fe2000fffe000 */
[----:B------:R-:W-:-:S05]  /*5d00*/  IMAD.SHL.U32 R0, R7, 0x8, RZ ;  /* 0x0000000807007824 */ /* 0x000fca00078e00ff */
[----:B------:R-:W-:-:S05]  /*5d10*/  LOP3.LUT R0, R0, 0xf00, RZ, 0xc0, !PT ;  /* 0x00000f0000007812 */ /* 0x000fca00078ec0ff */
[----:B------:R-:W-:Y:S01]  /*5d20*/  IMAD.IADD R0, R0, 0x1, R3 ;  /* 0x0000000100007824 */ /* 0x000fe200078e0203 */
[----:B------:R-:W-:Y:S01]  /*5d30*/  BAR.SYNC.DEFER_BLOCKING 0x0 ;  /* 0x0000000000007b1d */ /* 0x000fe20000010000 */
[----:B------:R-:W-:-:S05]  /*5d40*/  VIADD R2, R6, 0x1 ;  /* 0x0000000106027836 */ /* 0x000fca0000000000 */
[----:B------:R-:W-:Y:S02]  /*5d50*/  STSM.16.M88.4 [R0], R24 ;  /* 0x0000001800007844 */ /* 0x000fe40000000200 */
[----:B------:R-:W-:Y:S01]  /*5d60*/  BAR.SYNC.DEFER_BLOCKING 0x0 ;  /* 0x0000000000007b1d */ /* 0x000fe20000010000 */
[----:B--2---:R-:W-:-:S05]  /*5d70*/  ISETP.GE.AND P0, PT, R5, UR4, PT ;  /* 0x0000000405007c0c */ /* 0x004fca000bf06270 */
[----:B------:R-:W-:Y:S02]  /*5d80*/  ULDC UR4, c[0x0][0x22c] ;  /* 0x00008b0000047ab9 */ /* 0x000fe40000000800 */
[----:B------:R-:W-:Y:S01]  /*5d90*/  ISETP.LT.AND P4, PT, R2, UR4, !P0 ;  /* 0x0000000402007c0c */ /* 0x000fe2000c781270 */
[----:B------:R-:W-:Y:S01]  /*5da0*/  ULDC UR4, c[0x0][0x22c] ;  /* 0x00008b0000047ab9 */ /* 0x000fe20000000800 */
[----:B------:R-:W-:Y:S01]  /*5db0*/  VIADD R2, R6, 0x3 ;  /* 0x0000000306027836 */ /* 0x000fe20000000000 */
[----:B------:R-:W-:Y:S01]  /*5dc0*/  ISETP.LT.AND P2, PT, R4, UR4, !P0 ;  /* 0x0000000404007c0c */ /* 0x000fe2000c741270 */
[----:B------:R-:W-:-:S03]  /*5dd0*/  ULDC UR4, c[0x0][0x22c] ;  /* 0x00008b0000047ab9 */ /* 0x000fc60000000800 */
[----:B------:R-:W-:Y:S01]  /*5de0*/  ISETP.LT.AND P1, PT, R2, UR4, !P0 ;  /* 0x0000000402007c0c */ /* 0x000fe2000c721270 */
[----:B------:R-:W-:Y:S01]  /*5df0*/  VIADD R4, R6, 0x4 ;  /* 0x0000000406047836 */ /* 0x000fe20000000000 */
[----:B------:R-:W-:Y:S01]  /*5e00*/  LOP3.LUT R2, R7, 0x1ff, RZ, 0xc0, !PT ;  /* 0x000001ff07027812 */ /* 0x000fe200078ec0ff */
[----:B------:R-:W-:-:S03]  /*5e10*/  ULDC UR4, c[0x0][0x22c] ;  /* 0x00008b0000047ab9 */ /* 0x000fc60000000800 */
[----:B------:R-:W-:-:S05]  /*5e20*/  LEA R2, R2, UR12, 0x4 ;  /* 0x0000000c02027c11 */ /* 0x000fca000f8e20ff */
[----:B------:R-:W1:Y:S01]  /*5e30*/  LDS.128 R16, [R2] ;  /* 0x0000000002107984 */ /* 0x000e620000000c00 */
[----:B------:R-:W-:Y:S06]  /*5e40*/  BAR.SYNC.DEFER_BLOCKING 0x0 ;  /* 0x0000000000007b1d */ /* 0x000fec0000010000 */
[----:B------:R-:W-:Y:S02]  /*5e50*/  STSM.16.M88.4 [R0], R28 ;  /* 0x0000001c00007844 */ /* 0x000fe40000000200 */
[----:B------:R-:W-:Y:S06]  /*5e60*/  BAR.SYNC.DEFER_BLOCKING 0x0 ;  /* 0x0000000000007b1d */ /* 0x000fec0000010000 */
[----:B------:R-:W2:Y:S02]  /*5e70*/  LDS.128 R12, [R2] ;  /* 0x00000000020c7984 */ /* 0x000ea40000000c00 */
[----:B------:R-:W-:Y:S06]  /*5e80*/  BAR.SYNC.DEFER_BLOCKING 0x0 ;  /* 0x0000000000007b1d */ /* 0x000fec0000010000 */
[----:B------:R-:W-:Y:S02]  /*5e90*/  STSM.16.M88.4 [R0], R32 ;  /* 0x0000002000007844 */ /* 0x000fe40000000200 */
[----:B------:R-:W-:Y:S06]  /*5ea0*/  BAR.SYNC.DEFER_BLOCKING 0x0 ;  /* 0x0000000000007b1d */ /* 0x000fec0000010000 */
[----:B------:R-:W3:Y:S02]  /*5eb0*/  LDS.128 R8, [R2] ;  /* 0x0000000002087984 */ /* 0x000ee40000000c00 */
[----:B------:R-:W-:Y:S06]  /*5ec0*/  BAR.SYNC.DEFER_BLOCKING 0x0 ;  /* 0x0000000000007b1d */ /* 0x000fec0000010000 */
[----:B------:R-:W-:Y:S02]  /*5ed0*/  STSM.16.M88.4 [R0], R36 ;  /* 0x0000002400007844 */ /* 0x000fe40000000200 */
[----:B------:R-:W-:Y:S06]  /*5ee0*/  BAR.SYNC.DEFER_BLOCKING 0x0 ;  /* 0x0000000000007b1d */ /* 0x000fec0000010000 */
[----:B------:R-:W4:Y:S02]  /*5ef0*/  LDS.128 R20, [R2] ;  /* 0x0000000002147984 */ /* 0x000f240000000c00 */
[----:B------:R-:W-:Y:S06]  /*5f00*/  BAR.SYNC.DEFER_BLOCKING 0x0 ;  /* 0x0000000000007b1d */ /* 0x000fec0000010000 */
[----:B------:R-:W-:Y:S02]  /*5f10*/  STSM.16.M88.4 [R0], R40 ;  /* 0x0000002800007844 */ /* 0x000fe40000000200 */
[----:B------:R-:W-:Y:S06]  /*5f20*/  BAR.SYNC.DEFER_BLOCKING 0x0 ;  /* 0x0000000000007b1d */ /* 0x000fec0000010000 */
[----:B------:R-:W0:Y:S02]  /*5f30*/  LDS.128 R24, [R2] ;  /* 0x0000000002187984 */ /* 0x000e240000000c00 */
        /* <DEDUP_REMOVED lines=25> */
[----:B------:R1:W-:Y:S02]  /*60d0*/  STSM.16.M88.4 [R0], R68 ;  /* 0x0000004400007844 */ /* 0x0003e40000000200 */
[----:B------:R-:W-:Y:S06]  /*60e0*/  BAR.SYNC.DEFER_BLOCKING 0x0 ;  /* 0x0000000000007b1d */ /* 0x000fec0000010000 */
[----:B------:R-:W0:Y:S02]  /*60f0*/  LDS.128 R52, [R2] ;  /* 0x0000000002347984 */ /* 0x000e240000000c00 */
[----:B------:R-:W-:Y:S06]  /*6100*/  BAR.SYNC.DEFER_BLOCKING 0x0 ;  /* 0x0000000000007b1d */ /* 0x000fec0000010000 */
[----:B------:R2:W-:Y:S02]  /*6110*/  STSM.16.M88.4 [R0], R72 ;  /* 0x0000004800007844 */ /* 0x0005e40000000200 */
        /* <DEDUP_REMOVED lines=8> */
[----:B------:R-:W-:Y:S01]  /*61a0*/  BAR.SYNC.DEFER_BLOCKING 0x0 ;  /* 0x0000000000007b1d */ /* 0x000fe20000010000 */
[----:B------:R-:W-:-:S05]  /*61b0*/  ISETP.LT.AND P3, PT, R4, UR4, !P0 ;  /* 0x0000000404007c0c */ /* 0x000fca000c761270 */
[----:B------:R-:W-:Y:S01]  /*61c0*/  ULDC UR4, c[0x0][0x244] ;  /* 0x0000910000047ab9 */ /* 0x000fe20000000800 */
[----:B------:R-:W0:Y:S01]  /*61d0*/  LDS.128 R60, [R2] ;  /* 0x00000000023c7984 */ /* 0x000e220000000c00 */
[----:B------:R-:W-:Y:S01]  /*61e0*/  BAR.SYNC.DEFER_BLOCKING 0x0 ;  /* 0x0000000000007b1d */ /* 0x000fe20000010000 */
[----:B------:R-:W-:-:S05]  /*61f0*/  IMAD R4, R5, UR4, RZ ;  /* 0x0000000405047c24 */ /* 0x000fca000f8e02ff */
[----:B------:R-:W-:Y:S01]  /*6200*/  ULDC UR4, c[0x0][0x248] ;  /* 0x0000920000047ab9 */ /* 0x000fe20000000800 */
[----:B------:R-:W-:Y:S01]  /*6210*/  LEA R3, P6, R4, UR6, 0x1 ;  /* 0x0000000604037c11 */ /* 0x000fe2000f8c08ff */
[C---:B------:R-:W-:Y:S01]  /*6220*/  IMAD R5, R6.reuse, UR4, RZ ;  /* 0x0000000406057c24 */ /* 0x040fe2000f8e02ff */
[----:B------:R-:W-:Y:S01]  /*6230*/  ISETP.LT.AND P5, PT, R6, UR5, !P0 ;  /* 0x0000000506007c0c */ /* 0x000fe2000c7a1270 */
[----:B------:R-:W-:Y:S01]  /*6240*/  ULDC UR5, c[0x0][0x22c] ;  /* 0x00008b0000057ab9 */ /* 0x000fe20000000800 */
[----:B------:R-:W-:Y:S01]  /*6250*/  LEA.HI.X.SX32 R4, R4, UR7, 0x1, P6 ;  /* 0x0000000704047c11 */ /* 0x000fe2000b0f0eff */
[C---:B------:R-:W-:Y:S01]  /*6260*/  VIADD R7, R5.reuse, UR4 ;  /* 0x0000000405077c36 */ /* 0x040fe20008000000 */
[CC--:B-1----:R-:W-:Y:S01]  /*6270*/  LEA R68, P6, R5.reuse, R3.reuse, 0x1 ;  /* 0x0000000305447211 */ /* 0x0c2fe200078c08ff */
[----:B------:R-:W-:Y:S01]  /*6280*/  ULDC UR6, c[0x0][0x248] ;  /* 0x0000920000067ab9 */ /* 0x000fe20000000800 */
[----:B------:R-:W-:Y:S01]  /*6290*/  ULDC UR7, c[0x0][0x22c] ;  /* 0x00008b0000077ab9 */ /* 0x000fe20000000800 */
[----:B------:R-:W-:Y:S01]  /*62a0*/  STSM.16.M88.4 [R0], R84 ;  /* 0x0000005400007844 */ /* 0x000fe20000000200 */
[----:B------:R-:W-:Y:S01]  /*62b0*/  LEA.HI.X.SX32 R69, R5, R4, 0x1, P6 ;  /* 0x0000000405457211 */ /* 0x000fe200030f0eff */
[----:B------:R-:W-:Y:S01]  /*62c0*/  BAR.SYNC.DEFER_BLOCKING 0x0 ;  /* 0x0000000000007b1d */ /* 0x000fe20000010000 */
[C---:B--2---:R-:W-:Y:S01]  /*62d0*/  VIADD R74, R7.reuse, UR4 ;  /* 0x00000004074a7c36 */ /* 0x044fe20008000000 */
[----:B------:R-:W-:-:S04]  /*62e0*/  LEA R70, P6, R7, R3, 0x1 ;  /* 0x0000000307467211 */ /* 0x000fc800078c08ff */
[----:B------:R-:W-:Y:S02]  /*62f0*/  LEA.HI.X.SX32 R71, R7, R4, 0x1, P6 ;  /* 0x0000000407477211 */ /* 0x000fe400030f0eff */
[----:B------:R-:W-:Y:S01]  /*6300*/  LEA R72, P6, R74, R3, 0x1 ;  /* 0x000000034a487211 */ /* 0x000fe200078c08ff */
[----:B------:R-:W-:-:S03]  /*6310*/  VIADD R5, R6, 0x5 ;  /* 0x0000000506057836 */ /* 0x000fc60000000000 */
[C---:B------:R-:W-:Y:S01]  /*6320*/  LEA.HI.X.SX32 R73, R74.reuse, R4, 0x1, P6 ;  /* 0x000000044a497211 */ /* 0x040fe200030f0eff */
[----:B------:R-:W-:Y:S01]  /*6330*/  VIADD R74, R74, UR4 ;  /* 0x000000044a4a7c36 */ /* 0x000fe20008000000 */
[----:B------:R-:W-:Y:S01]  /*6340*/  PRMT R7, R16, 0x7632, R7 ;  /* 0x0000763210077816 */ /* 0x000fe20000000007 */
[----:B------:R1:W-:Y:S01]  /*6350*/  @P5 STG.E.U16 desc[UR14][R68.64], R16 ;  /* 0x0000001044005986 */ /* 0x0003e2000c10150e */
[----:B------:R-:W-:Y:S01]  /*6360*/  ISETP.LT.AND P5, PT, R5, UR5, !P0 ;  /* 0x0000000505007c0c */ /* 0x000fe2000c7a1270 */
[C---:B------:R-:W-:Y:S01]  /*6370*/  VIADD R5, R74.reuse, UR4 ;  /* 0x000000044a057c36 */ /* 0x040fe20008000000 */
[----:B------:R-:W-:Y:S01]  /*6380*/  ULDC UR5, c[0x0][0x22c] ;  /* 0x00008b0000057ab9 */ /* 0x000fe20000000800 */
[----:B------:R2:W-:Y:S01]  /*6390*/  @P4 STG.E.U16 desc[UR14][R70.64], R7 ;  /* 0x0000000746004986 */ /* 0x0005e2000c10150e */
[----:B-1----:R-:W-:-:S03]  /*63a0*/  LEA R68, P6, R74, R3, 0x1 ;  /* 0x000000034a447211 */ /* 0x002fc600078c08ff */
[----:B------:R1:W-:Y:S01]  /*63b0*/  @P2 STG.E.U16 desc[UR14][R72.64], R17 ;  /* 0x0000001148002986 */ /* 0x0003e2000c10150e */
[----:B------:R-:W-:Y:S01]  /*63c0*/  LEA.HI.X.SX32 R69, R74, R4, 0x1, P6 ;  /* 0x000000044a457211 */ /* 0x000fe200030f0eff */
[C---:B--2---:R-:W-:Y:S01]  /*63d0*/  VIADD R7, R5.reuse, UR4 ;  /* 0x0000000405077c36 */ /* 0x044fe20008000000 */
[----:B------:R-:W-:Y:S01]  /*63e0*/  LEA R70, P6, R5, R3, 0x1 ;  /* 0x0000000305467211 */ /* 0x000fe200078c08ff */
[----:B------:R-:W-:-:S03]  /*63f0*/  VIADD R0, R6, 0x6 ;  /* 0x0000000606007836 */ /* 0x000fc60000000000 */
[-C--:B------:R-:W-:Y:S02]  /*6400*/  LEA.HI.X.SX32 R71, R5, R4.reuse, 0x1, P6 ;  /* 0x0000000405477211 */ /* 0x080fe400030f0eff */
[----:B-1----:R-:W-:Y:S02]  /*6410*/  PRMT R73, R17, 0x7632, R73 ;  /* 0x0000763211497816 */ /* 0x002fe40000000049 */
[C---:B------:R-:W-:Y:S02]  /*6420*/  LEA R16, P6, R7.reuse, R3, 0x1 ;  /* 0x0000000307107211 */ /* 0x040fe400078c08ff */
[----:B------:R-:W-:Y:S01]  /*6430*/  ISETP.LT.AND P4, PT, R0, UR5, !P0 ;  /* 0x0000000500007c0c */ /* 0x000fe2000c781270 */
[----:B------:R1:W-:Y:S01]  /*6440*/  @P1 STG.E.U16 desc[UR14][R68.64], R73 ;  /* 0x0000004944001986 */ /* 0x0003e2000c10150e */
[C---:B------:R-:W-:Y:S01]  /*6450*/  LEA.HI.X.SX32 R17, R7.reuse, R4, 0x1, P6 ;  /* 0x0000000407117211 */ /* 0x040fe200030f0eff */
[----:B------:R-:W-:Y:S01]  /*6460*/  VIADD R0, R6, 0x7 ;  /* 0x0000000706007836 */ /* 0x000fe20000000000 */
[----:B------:R-:W-:Y:S01]  /*6470*/  ULDC UR5, c[0x0][0x22c] ;  /* 0x00008b0000057ab9 */ /* 0x000fe20000000800 */
[----:B------:R-:W-:Y:S01]  /*6480*/  VIADD R7, R7, UR4 ;  /* 0x0000000407077c36 */ /* 0x000fe20008000000 */
[----:B------:R2:W-:Y:S01]  /*6490*/  @P3 STG.E.U16 desc[UR14][R70.64], R18 ;  /* 0x0000001246003986 */ /* 0x0005e2000c10150e */
[----:B-1----:R-:W-:-:S02]  /*64a0*/  PRMT R69, R18, 0x7632, R69 ;  /* 0x0000763212457816 */ /* 0x002fc40000000045 */
[C---:B------:R-:W-:Y:S01]  /*64b0*/  VIADD R5, R7.reuse, UR4 ;  /* 0x0000000407057c36 */ /* 0x040fe20008000000 */
[----:B------:R-:W-:Y:S01]  /*64c0*/  ISETP.LT.AND P2, PT, R0, UR5, !P0 ;  /* 0x0000000500007c0c */ /* 0x000fe2000c741270 */
[----:B------:R-:W-:Y:S01]  /*64d0*/  VIADD R0, R6, 0x8 ;  /* 0x0000000806007836 */ /* 0x000fe20000000000 */
[----:B------:R-:W-:Y:S01]  /*64e0*/  ULDC UR5, c[0x0][0x22c] ;  /* 0x00008b0000057ab9 */ /* 0x000fe20000000800 */
[----:B------:R1:W-:Y:S01]  /*64f0*/  @P5 STG.E.U16 desc[UR14][R16.64], R69 ;  /* 0x0000004510005986 */ /* 0x0003e2000c10150e */
[-C--:B------:R-:W-:Y:S02]  /*6500*/  LEA R68, P5, R7, R3.reuse, 0x1 ;  /* 0x0000000307447211 */ /* 0x080fe400078a08ff */
[C---:B--2---:R-:W-:Y:S02]  /*6510*/  LEA R70, P6, R5.reuse, R3, 0x1 ;  /* 0x0000000305467211 */ /* 0x044fe400078c08ff */
[----:B------:R-:W-:Y:S01]  /*6520*/  ISETP.LT.AND P1, PT, R0, UR5, !P0 ;  /* 0x0000000500007c0c */ /* 0x000fe2000c721270 */
[----:B------:R-:W-:Y:S01]  /*6530*/  VIADD R0, R6, 0x9 ;  /* 0x0000000906007836 */ /* 0x000fe20000000000 */
[-C--:B------:R-:W-:Y:S01]  /*6540*/  LEA.HI.X.SX32 R71, R5, R4.reuse, 0x1, P6 ;  /* 0x0000000405477211 */ /* 0x080fe200030f0eff */
[----:B------:R-:W-:Y:S01]  /*6550*/  ULDC UR5, c[0x0][0x22c] ;  /* 0x00008b0000057ab9 */ /* 0x000fe20000000800 */
[----:B-1----:R-:W-:Y:S01]  /*6560*/  LEA.HI.X.SX32 R69, R7, R4, 0x1, P5 ;  /* 0x0000000407457211 */ /* 0x002fe200028f0eff */
[----:B------:R-:W-:Y:S01]  /*6570*/  VIADD R7, R5, UR4 ;  /* 0x0000000405077c36 */ /* 0x000fe20008000000 */
[----:B------:R-:W-:-:S03]  /*6580*/  PRMT R17, R19, 0x7632, R17 ;  /* 0x0000763213117816 */ /* 0x000fc60000000011 */
[C---:B------:R-:W-:Y:S01]  /*6590*/  VIADD R5, R7.reuse, UR4 ;  /* 0x0000000407057c36 */ /* 0x040fe20008000000 */
[CC--:B------:R-:W-:Y:S01]  /*65a0*/  LEA R16, P6, R7.reuse, R3.reuse, 0x1 ;  /* 0x0000000307107211 */ /* 0x0c0fe200078c08ff */
[----:B------:R-:W-:Y:S01]  /*65b0*/  @P4 STG.E.U16 desc[UR14][R68.64], R19 ;  /* 0x0000001344004986 */ /* 0x000fe2000c10150e */
[----:B------:R-:W-:Y:S01]  /*65c0*/  ISETP.LT.AND P3, PT, R0, UR5, !P0 ;  /* 0x0000000500007c0c */ /* 0x000fe2000c761270 */
[----:B------:R-:W-:Y:S01]  /*65d0*/  VIADD R0, R6, 0xa ;  /* 0x0000000a06007836 */ /* 0x000fe20000000000 */
[----:B------:R-:W-:Y:S01]  /*65e0*/  ULDC UR5, c[0x0][0x22c] ;  /* 0x00008b0000057ab9 */ /* 0x000fe20000000800 */
[----:B------:R1:W-:Y:S03]  /*65f0*/  @P2 STG.E.U16 desc[UR14][R70.64], R17 ;  /* 0x0000001146002986 */ /* 0x0003e6000c10150e */
[----:B------:R-:W-:Y:S01]  /*6600*/  ISETP.LT.AND P5, PT, R0, UR5, !P0 ;  /* 0x0000000500007c0c */ /* 0x000fe2000c7a1270 */
[----:B------:R-:W-:Y:S01]  /*6610*/  VIADD R0, R6, 0xb ;  /* 0x0000000b06007836 */ /* 0x000fe20000000000 */
[----:B------:R-:W-:Y:S01]  /*6620*/  ULDC UR5, c[0x0][0x22c] ;  /* 0x00008b0000057ab9 */ /* 0x000fe20000000800 */
[----:B-1----:R-:W-:Y:S01]  /*6630*/  LEA.HI.X.SX32 R17, R7, R4, 0x1, P6 ;  /* 0x0000000407117211 */ /* 0x002fe200030f0eff */
[C---:B------:R-:W-:Y:S01]  /*6640*/  VIADD R7, R5.reuse, UR4 ;  /* 0x0000000405077c36 */ /* 0x040fe20008000000 */
[----:B------:R-:W-:-:S04]  /*6650*/  LEA R18, P6, R5, R3, 0x1 ;  /* 0x0000000305127211 */ /* 0x000fc800078c08ff */
[-C--:B------:R-:W-:Y:S02]  /*6660*/  LEA.HI.X.SX32 R19, R5, R4.reuse, 0x1, P6 ;  /* 0x0000000405137211 */ /* 0x080fe400030f0eff */
[C---:B------:R-:W-:Y:S02]  /*6670*/  LEA R68, P6, R7.reuse, R3, 0x1 ;  /* 0x0000000307447211 */ /* 0x040fe400078c08ff */
[----:B------:R-:W-:Y:S01]  /*6680*/  ISETP.LT.AND P4, PT, R0, UR5, !P0 ;  /* 0x0000000500007c0c */ /* 0x000fe2000c781270 */
[----:B------:R-:W-:Y:S01]  /*6690*/  VIADD R0, R6, 0xc ;  /* 0x0000000c06007836 */ /* 0x000fe20000000000 */
[C---:B------:R-:W-:Y:S01]  /*66a0*/  LEA.HI.X.SX32 R69, R7.reuse, R4, 0x1, P6 ;  /* 0x0000000407457211 */ /* 0x040fe200030f0eff */
[----:B------:R-:W-:Y:S01]  /*66b0*/  VIADD R7, R7, UR4 ;  /* 0x0000000407077c36 */ /* 0x000fe20008000000 */
[----:B------:R1:W-:Y:S01]  /*66c0*/  @P1 STG.E.U16 desc[UR14][R16.64], R12 ;  /* 0x0000000c10001986 */ /* 0x0003e2000c10150e */
[----:B------:R-:W-:Y:S02]  /*66d0*/  ULDC UR5, c[0x0][0x22c] ;  /* 0x00008b0000057ab9 */ /* 0x000fe40000000800 */
[----:B------:R-:W-:Y:S01]  /*66e0*/  ISETP.LT.AND P2, PT, R0, UR5, !P0 ;  /* 0x0000000500007c0c */ /* 0x000fe2000c741270 */
[----:B------:R-:W-:Y:S01]  /*66f0*/  VIADD R5, R7, UR4 ;  /* 0x0000000407057c36 */ /* 0x000fe20008000000 */
[----:B------:R-:W-:Y:S01]  /*6700*/  ULDC UR5, c[0x0][0x22c] ;  /* 0x00008b0000057ab9 */ /* 0x000fe20000000800 */
[----:B------:R-:W-:Y:S01]  /*6710*/  VIADD R0, R6, 0xd ;  /* 0x0000000d06007836 */ /* 0x000fe20000000000 */
[----:B-1----:R-:W-:-:S02]  /*6720*/  PRMT R17, R12, 0x7632, R17 ;  /* 0x000076320c117816 */ /* 0x002fc40000000011 */
[----:B------:R-:W-:-:S03]  /*6730*/  LEA R16, P6, R7, R3, 0x1 ;  /* 0x0000000307107211 */ /* 0x000fc600078c08ff */
[----:B------:R1:W-:Y:S01]  /*6740*/  @P3 STG.E.U16 desc[UR14][R18.64], R17 ;  /* 0x0000001112003986 */ /* 0x0003e2000c10150e */
[----:B------:R-:W-:Y:S01]  /*6750*/  ISETP.LT.AND P1, PT, R0, UR5, !P0 ;  /* 0x0000000500007c0c */ /* 0x000fe2000c721270 */
[----:B------:R-:W-:Y:S01]  /*6760*/  VIADD R0, R6, 0xe ;  /* 0x0000000e06007836 */ /* 0x000fe20000000000 */
[----:B------:R-:W-:Y:S01]  /*6770*/  ULDC UR5, c[0x0][0x22c] ;  /* 0x00008b0000057ab9 */ /* 0x000fe20000000800 */
[----:B------:R2:W-:Y:S01]  /*6780*/  @P5 STG.E.U16 desc[UR14][R68.64], R13 ;  /* 0x0000000d44005986 */ /* 0x0005e2000c10150e */
[-C--:B-1----:R-:W-:Y:S01]  /*6790*/  LEA.HI.X.SX32 R17, R7, R4.reuse, 0x1, P6 ;  /* 0x0000000407117211 */ /* 0x082fe200030f0eff */
[C---:B------:R-:W-:Y:S01]  /*67a0*/  VIADD R7, R5.reuse, UR4 ;  /* 0x0000000405077c36 */ /* 0x040fe20008000000 */
[----:B------:R-:W-:Y:S02]  /*67b0*/  LEA R18, P6, R5, R3, 0x1 ;  /* 0x0000000305127211 */ /* 0x000fe400078c08ff */
[----:B--2---:R-:W-:Y:S02]  /*67c0*/  PRMT R69, R13, 0x7632, R69 ;  /* 0x000076320d457816 */ /* 0x004fe40000000045 */
[----:B------:R-:W-:-:S02]  /*67d0*/  LEA.HI.X.SX32 R19, R5, R4, 0x1, P6 ;  /* 0x0000000405137211 */ /* 0x000fc400030f0eff */
[CC--:B------:R-:W-:Y:S01]  /*67e0*/  LEA R12, P6, R7.reuse, R3.reuse, 0x1 ;  /* 0x00000003070c7211 */ /* 0x0c0fe200078c08ff */
[----:B------:R1:W-:Y:S01]  /*67f0*/  @P4 STG.E.U16 desc[UR14][R16.64], R69 ;  /* 0x0000004510004986 */ /* 0x0003e2000c10150e */
[----:B------:R-:W-:Y:S01]  /*6800*/  ISETP.LT.AND P3, PT, R0, UR5, !P0 ;  /* 0x0000000500007c0c */ /* 0x000fe2000c761270 */
[----:B------:R-:W-:Y:S01]  /*6810*/  VIADD R0, R6, 0xf ;  /* 0x0000000f06007836 */ /* 0x000fe20000000000 */
[C---:B------:R-:W-:Y:S01]  /*6820*/  LEA.HI.X.SX32 R13, R7.reuse, R4, 0x1, P6 ;  /* 0x00000004070d7211 */ /* 0x040fe200030f0eff */
[----:B------:R-:W-:Y:S01]  /*6830*/  VIADD R7, R7, UR4 ;  /* 0x0000000407077c36 */ /* 0x000fe20008000000 */
[----:B------:R-:W-:Y:S01]  /*6840*/  ULDC UR5, c[0x0][0x22c] ;  /* 0x00008b0000057ab9 */ /* 0x000fe20000000800 */
[----:B------:R2:W-:Y:S01]  /*6850*/  @P2 STG.E.U16 desc[UR14][R18.64], R14 ;  /* 0x0000000e12002986 */ /* 0x0005e2000c10150e */
[----:B-1----:R-:W-:Y:S01]  /*6860*/  PRMT R17, R14, 0x7632, R17 ;  /* 0x000076320e117816 */ /* 0x002fe20000000011 */
[C---:B------:R-:W-:Y:S01]  /*6870*/  VIADD R5, R7.reuse, UR4 ;  /* 0x0000000407057c36 */ /* 0x040fe20008000000 */
[----:B------:R-:W-:Y:S01]  /*6880*/  ISETP.LT.AND P5, PT, R0, UR5, !P0 ;  /* 0x0000000500007c0c */ /* 0x000fe2000c7a1270 */
[----:B------:R-:W-:Y:S01]  /*6890*/  VIADD R0, R6, 0x10 ;  /* 0x0000001006007836 */ /* 0x000fe20000000000 */
[----:B------:R-:W-:Y:S01]  /*68a0*/  ULDC UR5, c[0x0][0x22c] ;  /* 0x00008b0000057ab9 */ /* 0x000fe20000000800 */
[----:B------:R1:W-:Y:S01]  /*68b0*/  @P1 STG.E.U16 desc[UR14][R12.64], R17 ;  /* 0x000000110c001986 */ /* 0x0003e2000c10150e */
[----:B------:R-:W-:-:S02]  /*68c0*/  LEA R16, P1, R7, R3, 0x1 ;  /* 0x0000000307107211 */ /* 0x000fc400078208ff */
        /* <DEDUP_REMOVED lines=27> */
[----:B---3--:R1:W-:Y:S01]  /*6a80*/  @P4 STG.E.U16 desc[UR14][R12.64], R8 ;  /* 0x000000080c004986 */ /* 0x0083e2000c10150e */
        /* <DEDUP_REMOVED lines=59> */
[----:B----4-:R1:W-:Y:S01]  /*6e40*/  @P3 STG.E.U16 desc[UR14][R8.64], R20 ;  /* 0x0000001408003986 */ /* 0x0103e2000c10150e */
        /* <DEDUP_REMOVED lines=8> */
[----:B------:R-:W-:-:S03]  /*6ed0*/  ISETP.LT.AND P3, PT, R0, UR5, !P0 ;  /* 0x0000000500007c0c */ /* 0x000fc6000c761270 */
[----:B------:R2:W-:Y:S01]  /*6ee0*/  @P4 STG.E.U16 desc[UR14][R12.64], R21 ;  /* 0x000000150c004986 */ /* 0x0005e2000c10150e */
[----:B------:R-:W-:Y:S01]  /*6ef0*/  VIADD R0, R6, 0x1e ;  /* 0x0000001e06007836 */ /* 0x000fe20000000000 */
[----:B------:R-:W-:Y:S01]  /*6f00*/  ULDC UR5, c[0x0][0x22c] ;  /* 0x00008b0000057ab9 */ /* 0x000fe20000000800 */
[-C--:B-1----:R-:W-:Y:S01]  /*6f10*/  LEA.HI.X.SX32 R9, R7, R4.reuse, 0x1, P6 ;  /* 0x0000000407097211 */ /* 0x082fe200030f0eff */
[C---:B------:R-:W-:Y:S01]  /*6f20*/  VIADD R7, R5.reuse, UR4 ;  /* 0x0000000405077c36 */ /* 0x040fe20008000000 */
[-C--:B------:R-:W-:Y:S02]  /*6f30*/  LEA R10, P6, R5, R3.reuse, 0x1 ;  /* 0x00000003050a7211 */ /* 0x080fe400078c08ff */
[----:B--2---:R-:W-:Y:S02]  /*6f40*/  PRMT R13, R21, 0x7632, R13 ;  /* 0x00007632150d7816 */ /* 0x004fe4000000000d */
[-C--:B------:R-:W-:Y:S02]  /*6f50*/  LEA.HI.X.SX32 R11, R5, R4.reuse, 0x1, P6 ;  /* 0x00000004050b7211 */ /* 0x080fe400030f0eff */
[C---:B------:R-:W-:Y:S01]  /*6f60*/  LEA R12, P6, R7.reuse, R3, 0x1 ;  /* 0x00000003070c7211 */ /* 0x040fe200078c08ff */
[----:B------:R1:W-:Y:S01]  /*6f70*/  @P2 STG.E.U16 desc[UR14][R8.64], R13 ;  /* 0x0000000d08002986 */ /* 0x0003e2000c10150e */
[----:B------:R-:W-:Y:S01]  /*6f80*/  ISETP.LT.AND P5, PT, R0, UR5, !P0 ;  /* 0x0000000500007c0c */ /* 0x000fe2000c7a1270 */
[----:B------:R-:W-:Y:S01]  /*6f90*/  VIADD R0, R6, 0x1f ;  /* 0x0000001f06007836 */ /* 0x000fe20000000000 */
[----:B------:R-:W-:Y:S01]  /*6fa0*/  ULDC UR5, c[0x0][0x22c] ;  /* 0x00008b0000057ab9 */ /* 0x000fe20000000800 */
[----:B------:R2:W-:Y:S01]  /*6fb0*/  @P1 STG.E.U16 desc[UR14][R10.64], R22 ;  /* 0x000000160a001986 */ /* 0x0005e2000c10150e */
[C---:B-1----:R-:W-:Y:S01]  /*6fc0*/  LEA.HI.X.SX32 R13, R7.reuse, R4, 0x1, P6 ;  /* 0x00000004070d7211 */ /* 0x042fe200030f0eff */
[----:B------:R-:W-:Y:S01]  /*6fd0*/  VIADD R7, R7, UR4 ;  /* 0x0000000407077c36 */ /* 0x000fe20008000000 */
[----:B------:R-:W-:-:S02]  /*6fe0*/  PRMT R9, R22, 0x7632, R9 ;  /* 0x0000763216097816 */ /* 0x000fc40000000009 */
[----:B------:R-:W-:Y:S01]  /*6ff0*/  ISETP.LT.AND P4, PT, R0, UR5, !P0 ;  /* 0x0000000500007c0c */ /* 0x000fe2000c781270 */
[C---:B------:R-:W-:Y:S01]  /*7000*/  VIADD R5, R7.reuse, UR4 ;  /* 0x0000000407057c36 */ /* 0x040fe20008000000 */
[----:B------:R-:W-:Y:S01]  /*7010*/  ULDC UR5, c[0x0][0x22c] ;  /* 0x00008b0000057ab9 */ /* 0x000fe20000000800 */
[----:B------:R1:W-:Y:S01]  /*7020*/  @P3 STG.E.U16 desc[UR14][R12.64], R9 ;  /* 0x000000090c003986 */ /* 0x0003e2000c10150e */
[-C--:B------:R-:W-:Y:S01]  /*7030*/  LEA R8, P3, R7, R3.reuse, 0x1 ;  /* 0x0000000307087211 */ /* 0x080fe200078608ff */
[----:B------:R-:W-:Y:S01]  /*7040*/  VIADD R0, R6, 0x20 ;  /* 0x0000002006007836 */ /* 0x000fe20000000000 */
[----:B--2---:R-:W-:-:S04]  /*7050*/  LEA R10, P6, R5, R3, 0x1 ;  /* 0x00000003050a7211 */ /* 0x004fc800078c08ff */
[----:B------:R-:W-:Y:S01]  /*7060*/  ISETP.LT.AND P2, PT, R0, UR5, !P0 ;  /* 0x0000000500007c0c */ /* 0x000fe2000c741270 */
[----:B------:R-:W-:Y:S01]  /*7070*/  VIADD R0, R6, 0x21 ;  /* 0x0000002106007836 */ /* 0x000fe20000000000 */
[-C--:B-1----:R-:W-:Y:S01]  /*7080*/  LEA.HI.X.SX32 R9, R7, R4.reuse, 0x1, P3 ;  /* 0x0000000407097211 */ /* 0x082fe200018f0eff */
[C---:B------:R-:W-:Y:S01]  /*7090*/  VIADD R7, R5.reuse, UR4 ;  /* 0x0000000405077c36 */ /* 0x040fe20008000000 */
[-C--:B------:R-:W-:Y:S01]  /*70a0*/  LEA.HI.X.SX32 R11, R5, R4.reuse, 0x1, P6 ;  /* 0x00000004050b7211 */ /* 0x080fe200030f0eff */
[----:B------:R-:W-:Y:S02]  /*70b0*/  ULDC UR5, c[0x0][0x22c] ;  /* 0x00008b0000057ab9 */ /* 0x000fe40000000800 */
[C---:B------:R-:W-:Y:S01]  /*70c0*/  VIADD R5, R7.reuse, UR4 ;  /* 0x0000000407057c36 */ /* 0x040fe20008000000 */
[C---:B------:R-:W-:Y:S01]  /*70d0*/  LEA R12, P6, R7.reuse, R3, 0x1 ;  /* 0x00000003070c7211 */ /* 0x040fe200078c08ff */
[----:B------:R1:W-:Y:S01]  /*70e0*/  @P5 STG.E.U16 desc[UR14][R8.64], R23 ;  /* 0x0000001708005986 */ /* 0x0003e2000c10150e */
[----:B------:R-:W-:Y:S01]  /*70f0*/  ISETP.LT.AND P1, PT, R0, UR5, !P0 ;  /* 0x0000000500007c0c */ /* 0x000fe2000c721270 */
[----:B------:R-:W-:Y:S01]  /*7100*/  VIADD R0, R6, 0x22 ;  /* 0x0000002206007836 */ /* 0x000fe20000000000 */
[----:B------:R-:W-:Y:S01]  /*7110*/  LEA.HI.X.SX32 R13, R7, R4, 0x1, P6 ;  /* 0x00000004070d7211 */ /* 0x000fe200030f0eff */
[----:B------:R-:W-:Y:S01]  /*7120*/  VIADD R7, R5, UR4 ;  /* 0x0000000405077c36 */ /* 0x000fe20008000000 */
[----:B------:R-:W-:Y:S01]  /*7130*/  ULDC UR5, c[0x0][0x22c] ;  /* 0x00008b0000057ab9 */ /* 0x000fe20000000800 */
[----:B-1----:R-:W-:-:S02]  /*7140*/  PRMT R9, R23, 0x7632, R9 ;  /* 0x0000763217097816 */ /* 0x002fc40000000009 */
[CC--:B------:R-:W-:Y:S02]  /*7150*/  LEA R8, P6, R5.reuse, R3.reuse, 0x1 ;  /* 0x0000000305087211 */ /* 0x0c0fe400078c08ff */
[----:B------:R-:W-:Y:S01]  /*7160*/  ISETP.LT.AND P3, PT, R0, UR5, !P0 ;  /* 0x0000000500007c0c */ /* 0x000fe2000c761270 */
[----:B------:R1:W-:Y:S01]  /*7170*/  @P4 STG.E.U16 desc[UR14][R10.64], R9 ;  /* 0x000000090a004986 */ /* 0x0003e2000c10150e */
[----:B------:R-:W-:Y:S01]  /*7180*/  VIADD R0, R6, 0x23 ;  /* 0x0000002306007836 */ /* 0x000fe20000000000 */
[----:B------:R-:W-:Y:S02]  /*7190*/  ULDC UR5, c[0x0][0x22c] ;  /* 0x00008b0000057ab9 */ /* 0x000fe40000000800 */
[----:B0-----:R0:W-:Y:S02]  /*71a0*/  @P2 STG.E.U16 desc[UR14][R12.64], R24 ;  /* 0x000000180c002986 */ /* 0x0011e4000c10150e */
[----:B------:R-:W-:Y:S02]  /*71b0*/  ISETP.LT.AND P5, PT, R0, UR5, !P0 ;  /* 0x0000000500007c0c */ /* 0x000fe4000c7a1270 */
[----:B-1----:R-:W-:Y:S01]  /*71c0*/  LEA.HI.X.SX32 R9, R5, R4, 0x1, P6 ;  /* 0x0000000405097211 */ /* 0x002fe200030f0eff */
[----:B------:R-:W-:Y:S01]  /*71d0*/  VIADD R0, R6, 0x24 ;  /* 0x0000002406007836 */ /* 0x000fe20000000000 */
[----:B------:R-:W-:Y:S01]  /*71e0*/  LEA R10, P6, R7, R3, 0x1 ;  /* 0x00000003070a7211 */ /* 0x000fe200078c08ff */
[----:B------:R-:W-:-:S03]  /*71f0*/  ULDC UR5, c[0x0][0x22c] ;  /* 0x00008b0000057ab9 */ /* 0x000fc60000000800 */
[C---:B------:R-:W-:Y:S01]  /*7200*/  LEA.HI.X.SX32 R11, R7.reuse, R4, 0x1, P6 ;  /* 0x00000004070b7211 */ /* 0x040fe200030f0eff */
[----:B------:R-:W-:Y:S01]  /*7210*/  VIADD R7, R7, UR4 ;  /* 0x0000000407077c36 */ /* 0x000fe20008000000 */
[----:B0-----:R-:W-:Y:S02]  /*7220*/  PRMT R13, R24, 0x7632, R13 ;  /* 0x00007632180d7816 */ /* 0x001fe4000000000d */
[----:B------:R-:W-:Y:S01]  /*7230*/  ISETP.LT.AND P4, PT, R0, UR5, !P0 ;  /* 0x0000000500007c0c */ /* 0x000fe2000c781270 */
[C---:B------:R-:W-:Y:S01]  /*7240*/  VIADD R5, R7.reuse, UR4 ;  /* 0x0000000407057c36 */ /* 0x040fe20008000000 */
[----:B------:R-:W-:Y:S01]  /*7250*/  LEA R12, P6, R7, R3, 0x1 ;  /* 0x00000003070c7211 */ /* 0x000fe200078c08ff */
[----:B------:R-:W-:Y:S01]  /*7260*/  VIADD R0, R6, 0x25 ;  /* 0x0000002506007836 */ /* 0x000fe20000000000 */
[----:B------:R0:W-:Y:S01]  /*7270*/  @P1 STG.E.U16 desc[UR14][R8.64], R13 ;  /* 0x0000000d08001986 */ /* 0x0001e2000c10150e */
[----:B------:R-:W-:-:S03]  /*7280*/  ULDC UR5, c[0x0][0x22c] ;  /* 0x00008b0000057ab9 */ /* 0x000fc60000000800 */
[----:B------:R-:W-:Y:S01]  /*7290*/  ISETP.LT.AND P2, PT, R0, UR5, !P0 ;  /* 0x0000000500007c0c */ /* 0x000fe2000c741270 */
[----:B------:R1:W-:Y:S01]  /*72a0*/  @P3 STG.E.U16 desc[UR14][R10.64], R25 ;  /* 0x000000190a003986 */ /* 0x0003e2000c10150e */
[----:B------:R-:W-:Y:S01]  /*72b0*/  VIADD R0, R6, 0x26 ;  /* 0x0000002606007836 */ /* 0x000fe20000000000 */
[----:B------:R-:W-:Y:S01]  /*72c0*/  ULDC UR5, c[0x0][0x22c] ;  /* 0x00008b0000057ab9 */ /* 0x000fe20000000800 */
[-C--:B0-----:R-:W-:Y:S01]  /*72d0*/  LEA.HI.X.SX32 R13, R7, R4.reuse, 0x1, P6 ;  /* 0x00000004070d7211 */ /* 0x081fe200030f0eff */
[C---:B------:R-:W-:Y:S01]  /*72e0*/  VIADD R7, R5.reuse, UR4 ;  /* 0x0000000405077c36 */ /* 0x040fe20008000000 */
[----:B------:R-:W-:Y:S02]  /*72f0*/  LEA R8, P6, R5, R3, 0x1 ;  /* 0x0000000305087211 */ /* 0x000fe400078c08ff */
[----:B-1----:R-:W-:Y:S02]  /*7300*/  PRMT R11, R25, 0x7632, R11 ;  /* 0x00007632190b7816 */ /* 0x002fe4000000000b */
[----:B------:R-:W-:-:S02]  /*7310*/  LEA.HI.X.SX32 R9, R5, R4, 0x1, P6 ;  /* 0x0000000405097211 */ /* 0x000fc400030f0eff */
[C---:B------:R-:W-:Y:S01]  /*7320*/  LEA R10, P6, R7.reuse, R3, 0x1 ;  /* 0x00000003070a7211 */ /* 0x040fe200078c08ff */
[----:B------:R0:W-:Y:S01]  /*7330*/  @P5 STG.E.U16 desc[UR14][R12.64], R11 ;  /* 0x0000000b0c005986 */ /* 0x0001e2000c10150e */
[----:B------:R-:W-:Y:S01]  /*7340*/  ISETP.LT.AND P1, PT, R0, UR5, !P0 ;  /* 0x0000000500007c0c */ /* 0x000fe2000c721270 */
[----:B------:R-:W-:Y:S01]  /*7350*/  VIADD R0, R6, 0x27 ;  /* 0x0000002706007836 */ /* 0x000fe20000000000 */
[----:B------:R-:W-:Y:S01]  /*7360*/  ULDC UR5, c[0x0][0x22c] ;  /* 0x00008b0000057ab9 */ /* 0x000fe20000000800 */
[----:B------:R1:W-:Y:S01]  /*7370*/  @P4 STG.E.U16 desc[UR14][R8.64], R26 ;  /* 0x0000001a08004986 */ /* 0x0003e2000c10150e */
[C---:B0-----:R-:W-:Y:S01]  /*7380*/  LEA.HI.X.SX32 R11, R7.reuse, R4, 0x1, P6 ;  /* 0x00000004070b7211 */ /* 0x041fe200030f0eff */
[----:B------:R-:W-:Y:S01]  /*7390*/  VIADD R7, R7, UR4 ;  /* 0x0000000407077c36 */ /* 0x000fe20008000000 */
[----:B-1----:R-:W-:-:S03]  /*73a0*/  PRMT R9, R26, 0x7632, R9 ;  /* 0x000076321a097816 */ /* 0x002fc60000000009 */
[C---:B------:R-:W-:Y:S01]  /*73b0*/  VIADD R5, R7.reuse, UR4 ;  /* 0x0000000407057c36 */ /* 0x040fe20008000000 */
[----:B------:R-:W-:Y:S01]  /*73c0*/  ISETP.LT.AND P3, PT, R0, UR5, !P0 ;  /* 0x0000000500007c0c */ /* 0x000fe2000c761270 */
[----:B------:R-:W-:Y:S01]  /*73d0*/  VIADD R0, R6, 0x28 ;  /* 0x0000002806007836 */ /* 0x000fe20000000000 */
[----:B------:R-:W-:Y:S01]  /*73e0*/  ULDC UR5, c[0x0][0x22c] ;  /* 0x00008b0000057ab9 */ /* 0x000fe20000000800 */
[----:B------:R0:W-:Y:S01]  /*73f0*/  @P2 STG.E.U16 desc[UR14][R10.64], R9 ;  /* 0x000000090a002986 */ /* 0x0001e2000c10150e */
[-C--:B------:R-:W-:Y:S02]  /*7400*/  LEA R12, P2, R7, R3.reuse, 0x1 ;  /* 0x00000003070c7211 */ /* 0x080fe400078408ff */
[----:B------:R-:W-:Y:S02]  /*7410*/  LEA R8, P6, R5, R3, 0x1 ;  /* 0x0000000305087211 */ /* 0x000fe400078c08ff */
[-C--:B------:R-:W-:Y:S01]  /*7420*/  LEA.HI.X.SX32 R13, R7, R4.reuse, 0x1, P2 ;  /* 0x00000004070d7211 */ /* 0x080fe200010f0eff */
[C---:B------:R-:W-:Y:S01]  /*7430*/  VIADD R7, R5.reuse, UR4 ;  /* 0x0000000405077c36 */ /* 0x040fe20008000000 */
[----:B------:R-:W-:Y:S01]  /*7440*/  ISETP.LT.AND P5, PT, R0, UR5, !P0 ;  /* 0x0000000500007c0c */ /* 0x000fe2000c7a1270 */
[----:B------:R-:W-:Y:S01]  /*7450*/  VIADD R0, R6, 0x29 ;  /* 0x0000002906007836 */ /* 0x000fe20000000000 */
[----:B------:R-:W-:Y:S01]  /*7460*/  ULDC UR5, c[0x0][0x22c] ;  /* 0x00008b0000057ab9 */ /* 0x000fe20000000800 */
[----:B0-----:R-:W-:-:S02]  /*7470*/  LEA.HI.X.SX32 R9, R5, R4, 0x1, P6 ;  /* 0x0000000405097211 */ /* 0x001fc400030f0eff */
[----:B------:R-:W-:Y:S01]  /*7480*/  PRMT R11, R27, 0x7632, R11 ;  /* 0x000076321b0b7816 */ /* 0x000fe2000000000b */
        /* <DEDUP_REMOVED lines=10> */
[----:B0-----:R-:W-:Y:S01]  /*7530*/  LEA.HI.X.SX32 R11, R7, R4, 0x1, P6 ;  /* 0x00000004070b7211 */ /* 0x001fe200030f0eff */
        /* <DEDUP_REMOVED lines=14> */
[----:B0-----:R-:W-:-:S02]  /*7620*/  PRMT R11, R28, 0x7632, R11 ;  /* 0x000076321c0b7816 */ /* 0x001fc4000000000b */
[----:B------:R-:W-:-:S03]  /*7630*/  LEA R10, P6, R7, R3, 0x1 ;  /* 0x00000003070a7211 */ /* 0x000fc600078c08ff */
[----:B------:R0:W-:Y:S01]  /*7640*/  @P4 STG.E.U16 desc[UR14][R12.64], R11 ;  /* 0x0000000b0c004986 */ /* 0x0001e2000c10150e */
[----:B------:R-:W-:Y:S01]  /*7650*/  ISETP.LT.AND P5, PT, R0, UR5, !P0 ;  /* 0x0000000500007c0c */ /* 0x000fe2000c7a1270 */
[----:B------:R-:W-:Y:S01]  /*7660*/  VIADD R0, R6, 0x2e ;  /* 0x0000002e06007836 */ /* 0x000fe20000000000 */
[----:B------:R-:W-:Y:S01]  /*7670*/  ULDC UR5, c[0x0][0x22c] ;  /* 0x00008b0000057ab9 */ /* 0x000fe20000000800 */
[----:B------:R1:W-:Y:S01]  /*7680*/  @P2 STG.E.U16 desc[UR14][R8.64], R29 ;  /* 0x0000001d08002986 */ /* 0x0003e2000c10150e */
[-C--:B0-----:R-:W-:Y:S01]  /*7690*/  LEA.HI.X.SX32 R11, R7, R4.reuse, 0x1, P6 ;  /* 0x00000004070b7211 */ /* 0x081fe200030f0eff */
[C---:B------:R-:W-:Y:S01]  /*76a0*/  VIADD R7, R5.reuse, UR4 ;  /* 0x0000000405077c36 */ /* 0x040fe20008000000 */
[----:B------:R-:W-:Y:S02]  /*76b0*/  LEA R12, P6, R5, R3, 0x1 ;  /* 0x00000003050c7211 */ /* 0x000fe400078c08ff */
[----:B-1----:R-:W-:Y:S02]  /*76c0*/  PRMT R9, R29, 0x7632, R9 ;  /* 0x000076321d097816 */ /* 0x002fe40000000009 */
[----:B------:R-:W-:-:S02]  /*76d0*/  LEA.HI.X.SX32 R13, R5, R4, 0x1, P6 ;  /* 0x00000004050d7211 */ /* 0x000fc400030f0eff */
[CC--:B------:R-:W-:Y:S01]  /*76e0*/  LEA R8, P6, R7.reuse, R3.reuse, 0x1 ;  /* 0x0000000307087211 */ /* 0x0c0fe200078c08ff */
[----:B------:R0:W-:Y:S01]  /*76f0*/  @P1 STG.E.U16 desc[UR14][R10.64], R9 ;  /* 0x000000090a001986 */ /* 0x0001e2000c10150e */
[----:B------:R-:W-:Y:S01]  /*7700*/  ISETP.LT.AND P4, PT, R0, UR5, !P0 ;  /* 0x0000000500007c0c */ /* 0x000fe2000c781270 */
[----:B------:R-:W-:Y:S01]  /*7710*/  VIADD R0, R6, 0x2f ;  /* 0x0000002f06007836 */ /* 0x000fe20000000000 */
[----:B------:R-:W-:Y:S01]  /*7720*/  ULDC UR5, c[0x0][0x22c] ;  /* 0x00008b0000057ab9 */ /* 0x000fe20000000800 */
[----:B------:R1:W-:Y:S01]  /*7730*/  @P3 STG.E.U16 desc[UR14][R12.64], R30 ;  /* 0x0000001e0c003986 */ /* 0x0003e2000c10150e */
[C---:B0-----:R-:W-:Y:S01]  /*7740*/  LEA.HI.X.SX32 R9, R7.reuse, R4, 0x1, P6 ;  /* 0x0000000407097211 */ /* 0x041fe200030f0eff */
[----:B------:R-:W-:Y:S01]  /*7750*/  VIADD R7, R7, UR4 ;  /* 0x0000000407077c36 */ /* 0x000fe20008000000 */
[----:B------:R-:W-:Y:S02]  /*7760*/  PRMT R11, R30, 0x7632, R11 ;  /* 0x000076321e0b7816 */ /* 0x000fe4000000000b */
[----:B------:R-:W-:Y:S01]  /*7770*/  ISETP.LT.AND P2, PT, R0, UR5, !P0 ;  /* 0x0000000500007c0c */ /* 0x000fe2000c741270 */
[C---:B------:R-:W-:Y:S01]  /*7780*/  VIADD R5, R7.reuse, UR4 ;  /* 0x0000000407057c36 */ /* 0x040fe20008000000 */
[----:B------:R-:W-:Y:S01]  /*7790*/  ULDC UR5, c[0x0][0x22c] ;  /* 0x00008b0000057ab9 */ /* 0x000fe20000000800 */
[----:B------:R0:W-:Y:S01]  /*77a0*/  @P5 STG.E.U16 desc[UR14][R8.64], R11 ;  /* 0x0000000b08005986 */ /* 0x0001e2000c10150e */
[-C--:B------:R-:W-:Y:S01]  /*77b0*/  LEA R10, P5, R7, R3.reuse, 0x1 ;  /* 0x00000003070a7211 */ /* 0x080fe200078a08ff */
[----:B------:R-:W-:Y:S01]  /*77c0*/  VIADD R0, R6, 0x30 ;  /* 0x0000003006007836 */ /* 0x000fe20000000000 */
[----:B-1----:R-:W-:-:S04]  /*77d0*/  LEA R12, P6, R5, R3, 0x1 ;  /* 0x00000003050c7211 */ /* 0x002fc800078c08ff */
[----:B------:R-:W-:Y:S01]  /*77e0*/  ISETP.LT.AND P1, PT, R0, UR5, !P0 ;  /* 0x0000000500007c0c */ /* 0x000fe2000c721270 */
[----:B------:R-:W-:Y:S01]  /*77f0*/  VIADD R0, R6, 0x31 ;  /* 0x0000003106007836 */ /* 0x000fe20000000000 */
[-C--:B0-----:R-:W-:Y:S01]  /*7800*/  LEA.HI.X.SX32 R11, R7, R4.reuse, 0x1, P5 ;  /* 0x00000004070b7211 */ /* 0x081fe200028f0eff */
[C---:B------:R-:W-:Y:S01]  /*7810*/  VIADD R7, R5.reuse, UR4 ;  /* 0x0000000405077c36 */ /* 0x040fe20008000000 */
[-C--:B------:R-:W-:Y:S01]  /*7820*/  LEA.HI.X.SX32 R13, R5, R4.reuse, 0x1, P6 ;  /* 0x00000004050d7211 */ /* 0x080fe200030f0eff */
[----:B------:R-:W-:Y:S01]  /*7830*/  ULDC UR5, c[0x0][0x22c] ;  /* 0x00008b0000057ab9 */ /* 0x000fe20000000800 */
        /* <DEDUP_REMOVED lines=29> */
[----:B------:R-:W-:-:S03]  /*7a10*/  ISETP.LT.AND P1, PT, R0, UR5, !P0 ;  /* 0x0000000500007c0c */ /* 0x000fc6000c721270 */
[----:B------:R1:W-:Y:S01]  /*7a20*/  @P5 STG.E.U16 desc[UR14][R12.64], R33 ;  /* 0x000000210c005986 */ /* 0x0003e2000c10150e */
[----:B------:R-:W-:Y:S01]  /*7a30*/  VIADD R0, R6, 0x36 ;  /* 0x0000003606007836 */ /* 0x000fe20000000000 */
[----:B------:R-:W-:Y:S01]  /*7a40*/  ULDC UR5, c[0x0][0x22c] ;  /* 0x00008b0000057ab9 */ /* 0x000fe20000000800 */
[-C--:B0-----:R-:W-:Y:S01]  /*7a50*/  LEA.HI.X.SX32 R9, R7, R4.reuse, 0x1, P6 ;  /* 0x0000000407097211 */ /* 0x081fe200030f0eff */
[C---:B------:R-:W-:Y:S01]  /*7a60*/  VIADD R7, R5.reuse, UR4 ;  /* 0x0000000405077c36 */ /* 0x040fe20008000000 */
[-C--:B------:R-:W-:Y:S02]  /*7a70*/  LEA R10, P6, R5, R3.reuse, 0x1 ;  /* 0x00000003050a7211 */ /* 0x080fe400078c08ff */
[----:B-1----:R-:W-:Y:S02]  /*7a80*/  PRMT R13, R33, 0x7632, R13 ;  /* 0x00007632210d7816 */ /* 0x002fe4000000000d */
[-C--:B------:R-:W-:Y:S02]  /*7a90*/  LEA.HI.X.SX32 R11, R5, R4.reuse, 0x1, P6 ;  /* 0x00000004050b7211 */ /* 0x080fe400030f0eff */
        /* <DEDUP_REMOVED lines=30> */
[----:B0-----:R-:W-:-:S02]  /*7c80*/  PRMT R9, R35, 0x7632, R9 ;  /* 0x0000763223097816 */ /* 0x001fc40000000009 */
[CC--:B------:R-:W-:Y:S02]  /*7c90*/  LEA R8, P6, R5.reuse, R3.reuse, 0x1 ;  /* 0x0000000305087211 */ /* 0x0c0fe400078c08ff */
[----:B------:R-:W-:Y:S01]  /*7ca0*/  ISETP.LT.AND P1, PT, R0, UR5, !P0 ;  /* 0x0000000500007c0c */ /* 0x000fe2000c721270 */
[----:B------:R0:W-:Y:S01]  /*7cb0*/  @P5 STG.E.U16 desc[UR14][R10.64], R9 ;  /* 0x000000090a005986 */ /* 0x0001e2000c10150e */
[----:B------:R-:W-:Y:S01]  /*7cc0*/  VIADD R0, R6, 0x3b ;  /* 0x0000003b06007836 */ /* 0x000fe20000000000 */
[----:B------:R-:W-:Y:S02]  /*7cd0*/  ULDC UR5, c[0x0][0x22c] ;  /* 0x00008b0000057ab9 */ /* 0x000fe40000000800 */
[----:B------:R1:W-:Y:S02]  /*7ce0*/  @P4 STG.E.U16 desc[UR14][R12.64], R36 ;  /* 0x000000240c004986 */ /* 0x0003e4000c10150e */
[----:B------:R-:W-:Y:S02]  /*7cf0*/  ISETP.LT.AND P3, PT, R0, UR5, !P0 ;  /* 0x0000000500007c0c */ /* 0x000fe4000c761270 */
[----:B0-----:R-:W-:Y:S01]  /*7d00*/  LEA.HI.X.SX32 R9, R5, R4, 0x1, P6 ;  /* 0x0000000405097211 */ /* 0x001fe200030f0eff */
[----:B------:R-:W-:Y:S01]  /*7d10*/  VIADD R0, R6, 0x3c ;  /* 0x0000003c06007836 */ /* 0x000fe20000000000 */
[----:B------:R-:W-:Y:S01]  /*7d20*/  LEA R10, P6, R7, R3, 0x1 ;  /* 0x00000003070a7211 */ /* 0x000fe200078c08ff */
[----:B------:R-:W-:-:S03]  /*7d30*/  ULDC UR5, c[0x0][0x22c] ;  /* 0x00008b0000057ab9 */ /* 0x000fc60000000800 */
[C---:B------:R-:W-:Y:S01]  /*7d40*/  LEA.HI.X.SX32 R11, R7.reuse, R4, 0x1, P6 ;  /* 0x00000004070b7211 */ /* 0x040fe200030f0eff */
[----:B------:R-:W-:Y:S01]  /*7d50*/  VIADD R7, R7, UR4 ;  /* 0x0000000407077c36 */ /* 0x000fe20008000000 */
[----:B-1----:R-:W-:Y:S02]  /*7d60*/  PRMT R13, R36, 0x7632, R13 ;  /* 0x00007632240d7816 */ /* 0x002fe4000000000d */
        /* <DEDUP_REMOVED lines=20> */
[----:B------:R1:W-:Y:S03]  /*7eb0*/  @P5 STG.E.U16 desc[UR14][R8.64], R38 ;  /* 0x0000002608005986 */ /* 0x0003e6000c10150e */
[----:B------:R-:W-:Y:S02]  /*7ec0*/  ISETP.LT.AND P1, PT, R0, UR5, !P0 ;  /* 0x0000000500007c0c */ /* 0x000fe4000c721270 */
[C---:B0-----:R-:W-:Y:S01]  /*7ed0*/  LEA.HI.X.SX32 R11, R7.reuse, R4, 0x1, P6 ;  /* 0x00000004070b7211 */ /* 0x041fe200030f0eff */
[----:B------:R-:W-:Y:S01]  /*7ee0*/  VIADD R7, R7, UR4 ;  /* 0x0000000407077c36 */ /* 0x000fe20008000000 */
[----:B------:R-:W-:Y:S01]  /*7ef0*/  ULDC UR5, c[0x0][0x22c] ;  /* 0x00008b0000057ab9 */ /* 0x000fe20000000800 */
[----:B-1----:R-:W-:Y:S01]  /*7f00*/  PRMT R9, R38, 0x7632, R9 ;  /* 0x0000763226097816 */ /* 0x002fe20000000009 */
[----:B------:R-:W-:-:S02]  /*7f10*/  VIADD R0, R6, 0x40 ;  /* 0x0000004006007836 */ /* 0x000fc40000000000 */
[C---:B------:R-:W-:Y:S02]  /*7f20*/  VIADD R5, R7.reuse, UR4 ;  /* 0x0000000407057c36 */ /* 0x040fe40008000000 */
[----:B------:R0:W-:Y:S01]  /*7f30*/  @P4 STG.E.U16 desc[UR14][R10.64], R9 ;  /* 0x000000090a004986 */ /* 0x0001e2000c10150e */
[CC--:B------:R-:W-:Y:S02]  /*7f40*/  LEA R12, P4, R7.reuse, R3.reuse, 0x1 ;  /* 0x00000003070c7211 */ /* 0x0c0fe400078808ff */
[----:B------:R-:W-:Y:S01]  /*7f50*/  ISETP.LT.AND P3, PT, R0, UR5, !P0 ;  /* 0x0000000500007c0c */ /* 0x000fe2000c761270 */
[----:B------:R-:W-:Y:S01]  /*7f60*/  VIADD R0, R6, 0x41 ;  /* 0x0000004106007836 */ /* 0x000fe20000000000 */
[----:B------:R-:W-:Y:S01]  /*7f70*/  LEA.HI.X.SX32 R13, R7, R4, 0x1, P4 ;  /* 0x00000004070d7211 */ /* 0x000fe200020f0eff */
[C---:B------:R-:W-:Y:S01]  /*7f80*/  VIADD R7, R5.reuse, UR4 ;  /* 0x0000000405077c36 */ /* 0x040fe20008000000 */
[----:B------:R-:W-:Y:S01]  /*7f90*/  LEA R8, P6, R5, R3, 0x1 ;  /* 0x0000000305087211 */ /* 0x000fe200078c08ff */
[----:B------:R-:W-:-:S02]  /*7fa0*/  ULDC UR5, c[0x0][0x22c] ;  /* 0x00008b0000057ab9 */ /* 0x000fc40000000800 */
[----:B------:R-:W-:Y:S02]  /*7fb0*/  ISETP.LT.AND P5, PT, R0, UR5, !P0 ;  /* 0x0000000500007c0c */ /* 0x000fe4000c7a1270 */
[----:B0-----:R-:W-:Y:S02]  /*7fc0*/  LEA.HI.X.SX32 R9, R5, R4, 0x1, P6 ;  /* 0x0000000405097211 */ /* 0x001fe400030f0eff */
[----:B------:R-:W-:Y:S01]  /*7fd0*/  PRMT R11, R39, 0x7632, R11 ;  /* 0x00007632270b7816 */ /* 0x000fe2000000000b */
[C---:B------:R-:W-:Y:S01]  /*7fe0*/  VIADD R5, R7.reuse, UR4 ;  /* 0x0000000407057c36 */ /* 0x040fe20008000000 */
[----:B------:R-:W-:Y:S01]  /*7ff0*/  LEA R10, P6, R7, R3, 0x1 ;  /* 0x00000003070a7211 */ /* 0x000fe200078c08ff */
[----:B------:R-:W-:Y:S01]  /*8000*/  VIADD R0, R6, 0x42 ;  /* 0x0000004206007836 */ /* 0x000fe20000000000 */
[----:B------:R-:W-:Y:S01]  /*8010*/  @P2 STG.E.U16 desc[UR14][R12.64], R39 ;  /* 0x000000270c002986 */ /* 0x000fe2000c10150e */
[----:B------:R-:W-:-:S03]  /*8020*/  ULDC UR5, c[0x0][0x22c] ;  /* 0x00008b0000057ab9 */ /* 0x000fc60000000800 */
[----:B------:R0:W-:Y:S01]  /*8030*/  @P1 STG.E.U16 desc[UR14][R8.64], R11 ;  /* 0x0000000b08001986 */ /* 0x0001e2000c10150e */
        /* <DEDUP_REMOVED lines=12> */
[----:B------:R-:W-:Y:S01]  /*8100*/  ULDC UR5, c[0x0][0x22c] ;  /* 0x00008b0000057ab9 */ /* 0x000fe20000000800 */
[----:B------:R0:W-:Y:S01]  /*8110*/  @P3 STG.E.U16 desc[UR14][R10.64], R40 ;  /* 0x000000280a003986 */ /* 0x0001e2000c10150e */
[----:B------:R-:W-:Y:S01]  /*8120*/  ISETP.LT.AND P1, PT, R0, UR5, !P0 ;  /* 0x0000000500007c0c */ /* 0x000fe2000c721270 */
[----:B------:R-:W-:Y:S01]  /*8130*/  VIADD R0, R6, 0x45 ;  /* 0x0000004506007836 */ /* 0x000fe20000000000 */
[----:B------:R-:W-:Y:S01]  /*8140*/  ULDC UR5, c[0x0][0x22c] ;  /* 0x00008b0000057ab9 */ /* 0x000fe20000000800 */
[----:B------:R-:W-:Y:S01]  /*8150*/  VIADD R5, R7, UR4 ;  /* 0x0000000407057c36 */ /* 0x000fe20008000000 */
        /* <DEDUP_REMOVED lines=9> */
[C---:B------:R-:W-:Y:S01]  /*81f0*/  VIADD R7, R5.reuse, UR4 ;  /* 0x0000000405077c36 */ /* 0x040fe20008000000 */
[----:B------:R-:W-:-:S02]  /*8200*/  LEA R12, P6, R5, R3, 0x1 ;  /* 0x00000003050c7211 */ /* 0x000fc400078c08ff */
[----:B-1----:R-:W-:Y:S01]  /*8210*/  PRMT R9, R41, 0x7632, R9 ;  /* 0x0000763229097816 */ /* 0x002fe20000000009 */
[----:B------:R-:W-:Y:S01]  /*8220*/  VIADD R0, R6, 0x47 ;  /* 0x0000004706007836 */ /* 0x000fe20000000000 */
[-C--:B------:R-:W-:Y:S01]  /*8230*/  LEA.HI.X.SX32 R13, R5, R4.reuse, 0x1, P6 ;  /* 0x00000004050d7211 */ /* 0x080fe200030f0eff */
[----:B------:R-:W-:Y:S01]  /*8240*/  ULDC UR5, c[0x0][0x22c] ;  /* 0x00008b0000057ab9 */ /* 0x000fe20000000800 */
        /* <DEDUP_REMOVED lines=8> */
[----:B------:R-:W-:-:S03]  /*82d0*/  PRMT R11, R42, 0x7632, R11 ;  /* 0x000076322a0b7816 */ /* 0x000fc6000000000b */
[C---:B------:R-:W-:Y:S02]  /*82e0*/  VIADD R5, R7.reuse, UR4 ;  /* 0x0000000407057c36 */ /* 0x040fe40008000000 */
[----:B------:R0:W-:Y:S01]  /*82f0*/  @P3 STG.E.U16 desc[UR14][R8.64], R11 ;  /* 0x0000000b08003986 */ /* 0x0001e2000c10150e */
[-C--:B------:R-:W-:Y:S02]  /*8300*/  LEA R10, P3, R7, R3.reuse, 0x1 ;  /* 0x00000003070a7211 */ /* 0x080fe400078608ff */
[----:B------:R-:W-:Y:S01]  /*8310*/  ISETP.LT.AND P2, PT, R0, UR5, !P0 ;  /* 0x0000000500007c0c */ /* 0x000fe2000c741270 */
[----:B------:R-:W-:Y:S01]  /*8320*/  VIADD R0, R6, 0x49 ;  /* 0x0000004906007836 */ /* 0x000fe20000000000 */
[----:B-1----:R-:W-:Y:S01]  /*8330*/  LEA R12, P6, R5, R3, 0x1 ;  /* 0x00000003050c7211 */ /* 0x002fe200078c08ff */
[----:B------:R-:W-:Y:S01]  /*8340*/  ULDC UR5, c[0x0][0x22c] ;  /* 0x00008b0000057ab9 */ /* 0x000fe20000000800 */
[-C--:B0-----:R-:W-:Y:S01]  /*8350*/  LEA.HI.X.SX32 R11, R7, R4.reuse, 0x1, P3 ;  /* 0x00000004070b7211 */ /* 0x081fe200018f0eff */
[C---:B------:R-:W-:Y:S01]  /*8360*/  VIADD R7, R5.reuse, UR4 ;  /* 0x0000000405077c36 */ /* 0x040fe20008000000 */
[----:B------:R-:W-:Y:S01]  /*8370*/  ISETP.LT.AND P1, PT, R0, UR5, !P0 ;  /* 0x0000000500007c0c */ /* 0x000fe2000c721270 */
[----:B------:R-:W-:Y:S01]  /*8380*/  VIADD R0, R6, 0x4a ;  /* 0x0000004a06007836 */ /* 0x000fe20000000000 */
[----:B------:R-:W-:-:S02]  /*8390*/  LEA.HI.X.SX32 R13, R5, R4, 0x1, P6 ;  /* 0x00000004050d7211 */ /* 0x000fc400030f0eff */
[----:B------:R-:W-:Y:S01]  /*83a0*/  PRMT R9, R43, 0x7632, R9 ;  /* 0x000076322b097816 */ /* 0x000fe20000000009 */
[C---:B------:R-:W-:Y:S01]  /*83b0*/  VIADD R5, R7.reuse, UR4 ;  /* 0x0000000407057c36 */ /* 0x040fe20008000000 */
[CC--:B------:R-:W-:Y:S01]  /*83c0*/  LEA R8, P6, R7.reuse, R3.reuse, 0x1 ;  /* 0x0000000307087211 */ /* 0x0c0fe200078c08ff */
[----:B------:R-:W-:Y:S01]  /*83d0*/  ULDC UR5, c[0x0][0x22c] ;  /* 0x00008b0000057ab9 */ /* 0x000fe20000000800 */
        /* <DEDUP_REMOVED lines=12> */
[C---:B------:R-:W-:Y:S01]  /*84a0*/  LEA R12, P6, R7.reuse, R3, 0x1 ;  /* 0x00000003070c7211 */ /* 0x040fe200078c08ff */
[----:B------:R0:W-:Y:S01]  /*84b0*/  @P2 STG.E.U16 desc[UR14][R8.64], R44 ;  /* 0x0000002c08002986 */ /* 0x0001e2000c10150e */
[----:B------:R-:W-:Y:S02]  /*84c0*/  ISETP.LT.AND P4, PT, R0, UR5, !P0 ;  /* 0x0000000500007c0c */ /* 0x000fe4000c781270 */
[C---:B------:R-:W-:Y:S01]  /*84d0*/  LEA.HI.X.SX32 R13, R7.reuse, R4, 0x1, P6 ;  /* 0x00000004070d7211 */ /* 0x040fe200030f0eff */
[----:B------:R-:W-:Y:S01]  /*84e0*/  VIADD R7, R7, UR4 ;  /* 0x0000000407077c36 */ /* 0x000fe20008000000 */
[----:B------:R-:W-:Y:S01]  /*84f0*/  ULDC UR5, c[0x0][0x22c] ;  /* 0x00008b0000057ab9 */ /* 0x000fe20000000800 */
[----:B------:R-:W-:Y:S02]  /*8500*/  VIADD R0, R6, 0x4d ;  /* 0x0000004d06007836 */ /* 0x000fe40000000000 */
[----:B------:R-:W-:Y:S01]  /*8510*/  VIADD R5, R7, UR4 ;  /* 0x0000000407057c36 */ /* 0x000fe20008000000 */
[----:B0-----:R-:W-:-:S02]  /*8520*/  PRMT R9, R44, 0x7632, R9 ;  /* 0x000076322c097816 */ /* 0x001fc40000000009 */
[C---:B------:R-:W-:Y:S02]  /*8530*/  LEA R8, P6, R7.reuse, R3, 0x1 ;  /* 0x0000000307087211 */ /* 0x040fe400078c08ff */
[----:B------:R-:W-:Y:S01]  /*8540*/  ISETP.LT.AND P2, PT, R0, UR5, !P0 ;  /* 0x0000000500007c0c */ /* 0x000fe2000c741270 */
[----:B------:R0:W-:Y:S01]  /*8550*/  @P1 STG.E.U16 desc[UR14][R10.64], R9 ;  /* 0x000000090a001986 */ /* 0x0001e2000c10150e */
[----:B------:R-:W-:Y:S01]  /*8560*/  VIADD R0, R6, 0x4e ;  /* 0x0000004e06007836 */ /* 0x000fe20000000000 */
[----:B------:R-:W-:Y:S02]  /*8570*/  ULDC UR5, c[0x0][0x22c] ;  /* 0x00008b0000057ab9 */ /* 0x000fe40000000800 */
[----:B------:R1:W-:Y:S02]  /*8580*/  @P3 STG.E.U16 desc[UR14][R12.64], R45 ;  /* 0x0000002d0c003986 */ /* 0x0003e4000c10150e */
[----:B------:R-:W-:Y:S01]  /*8590*/  ISETP.LT.AND P1, PT, R0, UR5, !P0 ;  /* 0x0000000500007c0c */ /* 0x000fe2000c721270 */
[----:B------:R-:W-:Y:S01]  /*85a0*/  VIADD R0, R6, 0x4f ;  /* 0x0000004f06007836 */ /* 0x000fe20000000000 */
[----:B------:R-:W-:Y:S01]  /*85b0*/  ULDC UR5, c[0x0][0x22c] ;  /* 0x00008b0000057ab9 */ /* 0x000fe20000000800 */
[----:B0-----:R-:W-:Y:S01]  /*85c0*/  LEA.HI.X.SX32 R9, R7, R4, 0x1, P6 ;  /* 0x0000000407097211 */ /* 0x001fe200030f0eff */
[----:B------:R-:W-:Y:S01]  /*85d0*/  VIADD R7, R5, UR4 ;  /* 0x0000000405077c36 */ /* 0x000fe20008000000 */
[----:B-1----:R-:W-:-:S02]  /*85e0*/  PRMT R13, R45, 0x7632, R13 ;  /* 0x000076322d0d7816 */ /* 0x002fc4000000000d */
[----:B------:R-:W-:-:S03]  /*85f0*/  LEA R10, P6, R5, R3, 0x1 ;  /* 0x00000003050a7211 */ /* 0x000fc600078c08ff */
[----:B------:R0:W-:Y:S01]  /*8600*/  @P5 STG.E.U16 desc[UR14][R8.64], R13 ;  /* 0x0000000d08005986 */ /* 0x0001e2000c10150e */
[----:B------:R-:W-:Y:S02]  /*8610*/  LEA R12, P5, R7, R3, 0x1 ;  /* 0x00000003070c7211 */ /* 0x000fe400078a08ff */
[-C--:B------:R-:W-:Y:S02]  /*8620*/  LEA.HI.X.SX32 R11, R5, R4.reuse, 0x1, P6 ;  /* 0x00000004050b7211 */ /* 0x080fe400030f0eff */
        /* <DEDUP_REMOVED lines=8> */
[----:B------:R-:W-:Y:S01]  /*86b0*/  VIADD R0, R6, 0x51 ;  /* 0x0000005106007836 */ /* 0x000fe20000000000 */
[----:B------:R-:W-:Y:S01]  /*86c0*/  ULDC UR5, c[0x0][0x22c] ;  /* 0x00008b0000057ab9 */ /* 0x000fe20000000800 */
[----:B------:R0:W-:Y:S01]  /*86d0*/  @P2 STG.E.U16 desc[UR14][R12.64], R9 ;  /* 0x000000090c002986 */ /* 0x0001e2000c10150e */
[CC--:B------:R-:W-:Y:S01]  /*86e0*/  LEA R8, P2, R7.reuse, R3.reuse, 0x1 ;  /* 0x0000000307087211 */ /* 0x0c0fe200078408ff */
[----:B------:R-:W-:Y:S01]  /*86f0*/  VIADD R5, R7, UR4 ;  /* 0x0000000407057c36 */ /* 0x000fe20008000000 */
[----:B------:R-:W-:Y:S01]  /*8700*/  ISETP.LT.AND P5, PT, R0, UR5, !P0 ;  /* 0x0000000500007c0c */ /* 0x000fe2000c7a1270 */
[----:B------:R-:W-:Y:S01]  /*8710*/  VIADD R0, R6, 0x52 ;  /* 0x0000005206007836 */ /* 0x000fe20000000000 */
[----:B------:R-:W-:Y:S02]  /*8720*/  ULDC UR5, c[0x0][0x22c] ;  /* 0x00008b0000057ab9 */ /* 0x000fe40000000800 */
[----:B-1----:R-:W-:-:S02]  /*8730*/  LEA R10, P4, R5, R3, 0x1 ;  /* 0x00000003050a7211 */ /* 0x002fc400078808ff */
[-C--:B0-----:R-:W-:Y:S02]  /*8740*/  LEA.HI.X.SX32 R9, R7, R4.reuse, 0x1, P2 ;  /* 0x0000000407097211 */ /* 0x081fe400010f0eff */
[C---:B------:R-:W-:Y:S01]  /*8750*/  LEA.HI.X.SX32 R11, R5.reuse, R4, 0x1, P4 ;  /* 0x00000004050b7211 */ /* 0x040fe200020f0eff */
[----:B------:R-:W-:Y:S02]  /*8760*/  VIADD R5, R5, UR4 ;  /* 0x0000000405057c36 */ /* 0x000fe40008000000 */
[----:B------:R0:W-:Y:S01]  /*8770*/  @P1 STG.E.U16 desc[UR14][R8.64], R47 ;  /* 0x0000002f08001986 */ /* 0x0001e2000c10150e */
[----:B------:R-:W-:Y:S01]  /*8780*/  ISETP.LT.AND P2, PT, R0, UR5, !P0 ;  /* 0x0000000500007c0c */ /* 0x000fe2000c741270 */
[----:B------:R-:W-:Y:S01]  /*8790*/  VIADD R0, R6, 0x53 ;  /* 0x0000005306007836 */ /* 0x000fe20000000000 */
[----:B------:R-:W-:Y:S01]  /*87a0*/  ULDC UR5, c[0x0][0x22c] ;  /* 0x00008b0000057ab9 */ /* 0x000fe20000000800 */
[----:B------:R-:W-:Y:S01]  /*87b0*/  VIADD R7, R5, UR4 ;  /* 0x0000000405077c36 */ /* 0x000fe20008000000 */
[----:B------:R-:W-:Y:S01]  /*87c0*/  ULDC UR4, c[0x0][0x248] ;  /* 0x0000920000047ab9 */ /* 0x000fe20000000800 */
[----:B0-----:R-:W-:-:S02]  /*87d0*/  PRMT R9, R47, 0x7632, R9 ;  /* 0x000076322f097816 */ /* 0x001fc40000000009 */
[----:B------:R-:W-:-:S03]  /*87e0*/  ISETP.LT.AND P1, PT, R0, UR5, !P0 ;  /* 0x0000000500007c0c */ /* 0x000fc6000c721270 */
[----:B------:R0:W-:Y:S01]  /*87f0*/  @P3 STG.E.U16 desc[UR14][R10.64], R9 ;  /* 0x000000090a003986 */ /* 0x0001e2000c10150e */
[CC--:B------:R-:W-:Y:S01]  /*8800*/  LEA R12, P3, R5.reuse, R3.reuse, 0x1 ;  /* 0x00000003050c7211 */ /* 0x0c0fe200078608ff */
[----:B------:R-:W-:Y:S01]  /*8810*/  VIADD R0, R6, 0x54 ;  /* 0x0000005406007836 */ /* 0x000fe20000000000 */
[----:B------:R-:W-:Y:S02]  /*8820*/  ULDC UR5, c[0x0][0x22c] ;  /* 0x00008b0000057ab9 */ /* 0x000fe40000000800 */
[-C--:B------:R-:W-:Y:S01]  /*8830*/  LEA.HI.X.SX32 R13, R5, R4.reuse, 0x1, P3 ;  /* 0x00000004050d7211 */ /* 0x080fe200018f0eff */
[C---:B------:R-:W-:Y:S01]  /*8840*/  VIADD R5, R7.reuse, UR4 ;  /* 0x0000000407057c36 */ /* 0x040fe20008000000 */
[C---:B------:R-:W-:Y:S01]  /*8850*/  LEA R8, P3, R7.reuse, R3, 0x1 ;  /* 0x0000000307087211 */ /* 0x040fe200078608ff */
[----:B------:R-:W-:Y:S01]  /*8860*/  ULDC UR4, c[0x0][0x248] ;  /* 0x0000920000047ab9 */ /* 0x000fe20000000800 */
[----:B------:R-:W-:Y:S01]  /*8870*/  ISETP.LT.AND P4, PT, R0, UR5, !P0 ;  /* 0x0000000500007c0c */ /* 0x000fe2000c781270 */
[----:B------:R-:W-:Y:S01]  /*8880*/  VIADD R0, R6, 0x55 ;  /* 0x0000005506007836 */ /* 0x000fe20000000000 */
[----:B------:R-:W-:Y:S01]  /*8890*/  @P6 STG.E.U16 desc[UR14][R12.64], R48 ;  /* 0x000000300c006986 */ /* 0x000fe2000c10150e */
[----:B0-----:R-:W-:Y:S01]  /*88a0*/  PRMT R11, R48, 0x7632, R11 ;  /* 0x00007632300b7816 */ /* 0x001fe2000000000b */
[----:B------:R-:W-:Y:S01]  /*88b0*/  ULDC UR5, c[0x0][0x22c] ;  /* 0x00008b0000057ab9 */ /* 0x000fe20000000800 */
[----:B------:R-:W-:-:S02]  /*88c0*/  LEA.HI.X.SX32 R9, R7, R4, 0x1, P3 ;  /* 0x0000000407097211 */ /* 0x000fc400018f0eff */
[----:B------:R-:W-:Y:S02]  /*88d0*/  LEA R10, P6, R5, R3, 0x1 ;  /* 0x00000003050a7211 */ /* 0x000fe400078c08ff */
[----:B------:R-:W-:Y:S01]  /*88e0*/  ISETP.LT.AND P3, PT, R0, UR5, !P0 ;  /* 0x0000000500007c0c */ /* 0x000fe2000c761270 */
[----:B------:R0:W-:Y:S01]  /*88f0*/  @P5 STG.E.U16 desc[UR14][R8.64], R11 ;  /* 0x0000000b08005986 */ /* 0x0001e2000c10150e */
[----:B------:R-:W-:Y:S01]  /*8900*/  VIADD R0, R6, 0x56 ;  /* 0x0000005606007836 */ /* 0x000fe20000000000 */
[----:B------:R-:W-:-:S04]  /*8910*/  ULDC UR5, c[0x0][0x22c] ;  /* 0x00008b0000057ab9 */ /* 0x000fc80000000800 */
[----:B------:R-:W-:Y:S02]  /*8920*/  ISETP.LT.AND P5, PT, R0, UR5, !P0 ;  /* 0x0000000500007c0c */ /* 0x000fe4000c7a1270 */
[C---:B0-----:R-:W-:Y:S01]  /*8930*/  LEA.HI.X.SX32 R11, R5.reuse, R4, 0x1, P6 ;  /* 0x00000004050b7211 */ /* 0x041fe200030f0eff */
[----:B------:R-:W-:Y:S01]  /*8940*/  VIADD R5, R5, UR4 ;  /* 0x0000000405057c36 */ /* 0x000fe20008000000 */
[----:B------:R-:W-:Y:S01]  /*8950*/  ULDC UR4, c[0x0][0x248] ;  /* 0x0000920000047ab9 */ /* 0x000fe20000000800 */
[----:B------:R-:W-:Y:S01]  /*8960*/  VIADD R0, R6, 0x57 ;  /* 0x0000005706007836 */ /* 0x000fe20000000000 */
[----:B------:R-:W-:Y:S01]  /*8970*/  ULDC UR5, c[0x0][0x22c] ;  /* 0x00008b0000057ab9 */ /* 0x000fe20000000800 */
[----:B------:R0:W-:Y:S01]  /*8980*/  @P2 STG.E.U16 desc[UR14][R10.64], R49 ;  /* 0x000000310a002986 */ /* 0x0001e2000c10150e */
[C---:B------:R-:W-:Y:S01]  /*8990*/  LEA R12, P2, R5.reuse, R3, 0x1 ;  /* 0x00000003050c7211 */ /* 0x040fe200078408ff */
[----:B------:R-:W-:Y:S01]  /*89a0*/  VIADD R7, R5, UR4 ;  /* 0x0000000405077c36 */ /* 0x000fe20008000000 */
[----:B------:R-:W-:-:S02]  /*89b0*/  ULDC UR4, c[0x0][0x22c] ;  /* 0x00008b0000047ab9 */ /* 0x000fc40000000800 */
[-C--:B------:R-:W-:Y:S02]  /*89c0*/  LEA.HI.X.SX32 R13, R5, R4.reuse, 0x1, P2 ;  /* 0x00000004050d7211 */ /* 0x080fe400010f0eff */
[----:B------:R-:W-:Y:S02]  /*89d0*/  PRMT R5, R49, 0x7632, R5 ;  /* 0x0000763231057816 */ /* 0x000fe40000000005 */
[----:B------:R-:W-:Y:S01]  /*89e0*/  ISETP.LT.AND P2, PT, R0, UR5, !P0 ;  /* 0x0000000500007c0c */ /* 0x000fe2000c741270 */
[----:B------:R-:W-:Y:S01]  /*89f0*/  VIADD R0, R6, 0x58 ;  /* 0x0000005806007836 */ /* 0x000fe20000000000 */
[C---:B------:R-:W-:Y:S01]  /*8a00*/  LEA R8, P6, R7.reuse, R3, 0x1 ;  /* 0x0000000307087211 */ /* 0x040fe200078c08ff */
[----:B------:R-:W-:Y:S01]  /*8a10*/  @P1 STG.E.U16 desc[UR14][R12.64], R5 ;  /* 0x000000050c001986 */ /* 0x000fe2000c10150e */
[----:B------:R-:W-:Y:S02]  /*8a20*/  ULDC UR5, c[0x0][0x22c] ;  /* 0x00008b0000057ab9 */ /* 0x000fe40000000800 */
[----:B------:R-:W-:Y:S01]  /*8a30*/  ISETP.LT.AND P1, PT, R0, UR4, !P0 ;  /* 0x0000000400007c0c */ /* 0x000fe2000c721270 */
[----:B------:R-:W-:Y:S01]  /*8a40*/  ULDC UR4, c[0x0][0x248] ;  /* 0x0000920000047ab9 */ /* 0x000fe20000000800 */
[C---:B------:R-:W-:Y:S01]  /*8a50*/  LEA.HI.X.SX32 R9, R7.reuse, R4, 0x1, P6 ;  /* 0x0000000407097211 */ /* 0x040fe200030f0eff */
[----:B------:R-:W-:Y:S01]  /*8a60*/  VIADD R7, R7, UR4 ;  /* 0x0000000407077c36 */ /* 0x000fe20008000000 */
[----:B------:R-:W-:Y:S01]  /*8a70*/  ULDC UR4, c[0x0][0x22c] ;  /* 0x00008b0000047ab9 */ /* 0x000fe20000000800 */
[----:B------:R-:W-:-:S02]  /*8a80*/  VIADD R0, R6, 0x59 ;  /* 0x0000005906007836 */ /* 0x000fc40000000000 */
[----:B------:R1:W-:Y:S01]  /*8a90*/  @P4 STG.E.U16 desc[UR14][R8.64], R50 ;  /* 0x0000003208004986 */ /* 0x0003e2000c10150e */
[C---:B0-----:R-:W-:Y:S02]  /*8aa0*/  LEA R10, P6, R7.reuse, R3, 0x1 ;  /* 0x00000003070a7211 */ /* 0x041fe400078c08ff */
[----:B------:R-:W-:Y:S01]  /*8ab0*/  ISETP.LT.AND P4, PT, R0, UR4, !P0 ;  /* 0x0000000400007c0c */ /* 0x000fe2000c781270 */
[----:B------:R-:W-:Y:S01]  /*8ac0*/  ULDC UR4, c[0x0][0x248] ;  /* 0x0000920000047ab9 */ /* 0x000fe20000000800 */
[C---:B------:R-:W-:Y:S01]  /*8ad0*/  LEA.HI.X.SX32 R11, R7.reuse, R4, 0x1, P6 ;  /* 0x00000004070b7211 */ /* 0x040fe200030f0eff */
[----:B------:R-:W-:Y:S01]  /*8ae0*/  VIADD R7, R7, UR4 ;  /* 0x0000000407077c36 */ /* 0x000fe20008000000 */
[----:B------:R-:W-:Y:S01]  /*8af0*/  ULDC UR4, c[0x0][0x248] ;  /* 0x0000920000047ab9 */ /* 0x000fe20000000800 */
[----:B------:R-:W-:Y:S01]  /*8b00*/  VIADD R0, R6, 0x5a ;  /* 0x0000005a06007836 */ /* 0x000fe20000000000 */
[----:B-1----:R-:W-:Y:S01]  /*8b10*/  PRMT R9, R50, 0x7632, R9 ;  /* 0x0000763232097816 */ /* 0x002fe20000000009 */
[----:B------:R-:W-:-:S03]  /*8b20*/  VIADD R5, R7, UR4 ;  /* 0x0000000407057c36 */ /* 0x000fc60008000000 */
[----:B------:R-:W-:Y:S01]  /*8b30*/  ISETP.LT.AND P6, PT, R0, UR5, !P0 ;  /* 0x0000000500007c0c */ /* 0x000fe2000c7c1270 */
[----:B------:R-:W-:Y:S01]  /*8b40*/  ULDC UR5, c[0x0][0x248] ;  /* 0x0000920000057ab9 */ /* 0x000fe20000000800 */
[----:B------:R0:W-:Y:S01]  /*8b50*/  @P3 STG.E.U16 desc[UR14][R10.64], R9 ;  /* 0x000000090a003986 */ /* 0x0001e2000c10150e */
[CC--:B------:R-:W-:Y:S01]  /*8b60*/  LEA R8, P3, R7.reuse, R3.reuse, 0x1 ;  /* 0x0000000307087211 */ /* 0x0c0fe200078608ff */
[----:B------:R-:W-:Y:S01]  /*8b70*/  VIADD R0, R6, 0x5b ;  /* 0x0000005b06007836 */ /* 0x000fe20000000000 */
[----:B------:R-:W-:Y:S02]  /*8b80*/  ULDC UR4, c[0x0][0x22c] ;  /* 0x00008b0000047ab9 */ /* 0x000fe40000000800 */
[-C--:B0-----:R-:W-:Y:S01]  /*8b90*/  LEA.HI.X.SX32 R9, R7, R4.reuse, 0x1, P3 ;  /* 0x0000000407097211 */ /* 0x081fe200018f0eff */
[C---:B------:R-:W-:Y:S01]  /*8ba0*/  VIADD R7, R5.reuse, UR5 ;  /* 0x0000000505077c36 */ /* 0x040fe20008000000 */
[----:B------:R-:W-:Y:S01]  /*8bb0*/  LEA R12, P3, R5, R3, 0x1 ;  /* 0x00000003050c7211 */ /* 0x000fe200078608ff */
[----:B------:R-:W-:Y:S01]  /*8bc0*/  ULDC UR5, c[0x0][0x22c] ;  /* 0x00008b0000057ab9 */ /* 0x000fe20000000800 */
[----:B------:R-:W-:Y:S01]  /*8bd0*/  PRMT R11, R51, 0x7632, R11 ;  /* 0x00007632330b7816 */ /* 0x000fe2000000000b */
[----:B------:R-:W-:Y:S01]  /*8be0*/  @P5 STG.E.U16 desc[UR14][R8.64], R51 ;  /* 0x0000003308005986 */ /* 0x000fe2000c10150e */
[----:B------:R-:W-:-:S02]  /*8bf0*/  LEA.HI.X.SX32 R13, R5, R4, 0x1, P3 ;  /* 0x00000004050d7211 */ /* 0x000fc400018f0eff */
[----:B------:R-:W-:Y:S01]  /*8c00*/  ISETP.LT.AND P5, PT, R0, UR4, !P0 ;  /* 0x0000000400007c0c */ /* 0x000fe2000c7a1270 */
[----:B------:R-:W-:Y:S01]  /*8c10*/  VIADD R0, R6, 0x5c ;  /* 0x0000005c06007836 */ /* 0x000fe20000000000 */
[C---:B------:R-:W-:Y:S01]  /*8c20*/  LEA R10, P3, R7.reuse, R3, 0x1 ;  /* 0x00000003070a7211 */ /* 0x040fe200078608ff */
[----:B------:R0:W-:Y:S01]  /*8c30*/  @P2 STG.E.U16 desc[UR14][R12.64], R11 ;  /* 0x0000000b0c002986 */ /* 0x0001e2000c10150e */
[----:B------:R-:W-:Y:S02]  /*8c40*/  ULDC UR4, c[0x0][0x22c] ;  /* 0x00008b0000047ab9 */ /* 0x000fe40000000800 */
[C---:B0-----:R-:W-:Y:S02]  /*8c50*/  LEA.HI.X.SX32 R11, R7.reuse, R4, 0x1, P3 ;  /* 0x00000004070b7211 */ /* 0x041fe400018f0eff */
[----:B------:R-:W-:Y:S01]  /*8c60*/  ISETP.LT.AND P3, PT, R0, UR4, !P0 ;  /* 0x0000000400007c0c */ /* 0x000fe2000c761270 */
[----:B------:R-:W-:Y:S02]  /*8c70*/  ULDC UR4, c[0x0][0x248] ;  /* 0x0000920000047ab9 */ /* 0x000fe40000000800 */
[----:B------:R-:W-:Y:S01]  /*8c80*/  VIADD R7, R7, UR4 ;  /* 0x0000000407077c36 */ /* 0x000fe20008000000 */
[----:B------:R0:W-:Y:S01]  /*8c90*/  @P1 STG.E.U16 desc[UR14][R10.64], R52 ;  /* 0x000000340a001986 */ /* 0x0001e2000c10150e */
[----:B------:R-:W-:Y:S01]  /*8ca0*/  VIADD R0, R6, 0x5d ;  /* 0x0000005d06007836 */ /* 0x000fe20000000000 */
[----:B------:R-:W-:-:S02]  /*8cb0*/  ULDC UR4, c[0x0][0x22c] ;  /* 0x00008b0000047ab9 */ /* 0x000fc40000000800 */
[C---:B------:R-:W-:Y:S02]  /*8cc0*/  LEA R8, P1, R7.reuse, R3, 0x1 ;  /* 0x0000000307087211 */ /* 0x040fe400078208ff */
[----:B------:R-:W-:Y:S01]  /*8cd0*/  ISETP.LT.AND P2, PT, R0, UR4, !P0 ;  /* 0x0000000400007c0c */ /* 0x000fe2000c741270 */
[----:B------:R-:W-:Y:S01]  /*8ce0*/  ULDC UR4, c[0x0][0x248] ;  /* 0x0000920000047ab9 */ /* 0x000fe20000000800 */
[C---:B------:R-:W-:Y:S01]  /*8cf0*/  LEA.HI.X.SX32 R9, R7.reuse, R4, 0x1, P1 ;  /* 0x0000000407097211 */ /* 0x040fe200008f0eff */
[----:B------:R-:W-:Y:S01]  /*8d00*/  VIADD R7, R7, UR4 ;  /* 0x0000000407077c36 */ /* 0x000fe20008000000 */
[----:B------:R-:W-:Y:S01]  /*8d10*/  ULDC UR4, c[0x0][0x248] ;  /* 0x0000920000047ab9 */ /* 0x000fe20000000800 */
[----:B0-----:R-:W-:Y:S02]  /*8d20*/  PRMT R11, R52, 0x7632, R11 ;  /* 0x00007632340b7816 */ /* 0x001fe4000000000b */
[----:B------:R-:W-:Y:S01]  /*8d30*/  VIADD R5, R7, UR4 ;  /* 0x0000000407057c36 */ /* 0x000fe20008000000 */
[----:B------:R-:W-:-:S02]  /*8d40*/  ULDC UR4, c[0x0][0x248] ;  /* 0x0000920000047ab9 */ /* 0x000fc40000000800 */
[----:B------:R0:W-:Y:S01]  /*8d50*/  @P4 STG.E.U16 desc[UR14][R8.64], R11 ;  /* 0x0000000b08004986 */ /* 0x0001e2000c10150e */
[----:B------:R-:W-:Y:S01]  /*8d60*/  LEA R10, P4, R7, R3, 0x1 ;  /* 0x00000003070a7211 */ /* 0x000fe200078808ff */
[----:B------:R-:W-:-:S05]  /*8d70*/  VIADD R0, R6, 0x5e ;  /* 0x0000005e06007836 */ /* 0x000fca0000000000 */
[----:B------:R-:W-:Y:S01]  /*8d80*/  ISETP.LT.AND P1, PT, R0, UR5, !P0 ;  /* 0x0000000500007c0c */ /* 0x000fe2000c721270 */
[----:B------:R-:W-:Y:S01]  /*8d90*/  VIADD R0, R6, 0x5f ;  /* 0x0000005f06007836 */ /* 0x000fe20000000000 */
[----:B------:R-:W-:Y:S01]  /*8da0*/  ULDC UR5, c[0x0][0x22c] ;  /* 0x00008b0000057ab9 */ /* 0x000fe20000000800 */
[-C--:B0-----:R-:W-:Y:S01]  /*8db0*/  LEA.HI.X.SX32 R11, R7, R4.reuse, 0x1, P4 ;  /* 0x00000004070b7211 */ /* 0x081fe200020f0eff */
[C---:B------:R-:W-:Y:S01]  /*8dc0*/  VIADD R7, R5.reuse, UR4 ;  /* 0x0000000405077c36 */ /* 0x040fe20008000000 */
[-C--:B------:R-:W-:Y:S01]  /*8dd0*/  LEA R12, P4, R5, R3.reuse, 0x1 ;  /* 0x00000003050c7211 */ /* 0x080fe200078808ff */
[----:B------:R-:W-:Y:S01]  /*8de0*/  ULDC UR4, c[0x0][0x248] ;  /* 0x0000920000047ab9 */ /* 0x000fe20000000800 */
[----:B------:R-:W-:Y:S01]  /*8df0*/  PRMT R9, R53, 0x7632, R9 ;  /* 0x0000763235097816 */ /* 0x000fe20000000009 */
[----:B------:R-:W-:Y:S01]  /*8e00*/  @P6 STG.E.U16 desc[UR14][R10.64], R53 ;  /* 0x000000350a006986 */ /* 0x000fe2000c10150e */
[----:B------:R-:W-:Y:S02]  /*8e10*/  LEA.HI.X.SX32 R13, R5, R4, 0x1, P4 ;  /* 0x00000004050d7211 */ /* 0x000fe400020f0eff */
[----:B------:R-:W-:-:S02]  /*8e20*/  LEA R8, P6, R7, R3, 0x1 ;  /* 0x0000000307087211 */ /* 0x000fc400078c08ff */
[----:B------:R-:W-:Y:S01]  /*8e30*/  ISETP.LT.AND P4, PT, R0, UR5, !P0 ;  /* 0x0000000500007c0c */ /* 0x000fe2000c781270 */
[----:B------:R0:W-:Y:S01]  /*8e40*/  @P5 STG.E.U16 desc[UR14][R12.64], R9 ;  /* 0x000000090c005986 */ /* 0x0001e2000c10150e */
[----:B------:R-:W-:Y:S01]  /*8e50*/  VIADD R0, R6, 0x60 ;  /* 0x0000006006007836 */ /* 0x000fe20000000000 */
[----:B------:R-:W-:Y:S01]  /*8e60*/  ULDC UR5, c[0x0][0x22c] ;  /* 0x00008b0000057ab9 */ /* 0x000fe20000000800 */
[CC--:B0-----:R-:W-:Y:S01]  /*8e70*/  LEA.HI.X.SX32 R9, R7.reuse, R4.reuse, 0x1, P6 ;  /* 0x0000000407097211 */ /* 0x0c1fe200030f0eff */
[----:B------:R-:W-:Y:S02]  /*8e80*/  VIADD R7, R7, UR4 ;  /* 0x0000000407077c36 */ /* 0x000fe40008000000 */
[----:B------:R-:W-:Y:S01]  /*8e90*/  ISETP.LT.AND P6, PT, R0, UR5, !P0 ;  /* 0x0000000500007c0c */ /* 0x000fe2000c7c1270 */
[----:B------:R-:W-:Y:S01]  /*8ea0*/  ULDC UR4, c[0x0][0x248] ;  /* 0x0000920000047ab9 */ /* 0x000fe20000000800 */
[----:B------:R-:W-:Y:S01]  /*8eb0*/  VIADD R0, R6, 0x61 ;  /* 0x0000006106007836 */ /* 0x000fe20000000000 */
[----:B------:R0:W-:Y:S01]  /*8ec0*/  @P3 STG.E.U16 desc[UR14][R8.64], R54 ;  /* 0x0000003608003986 */ /* 0x0001e2000c10150e */
[C---:B------:R-:W-:Y:S01]  /*8ed0*/  LEA R10, P3, R7.reuse, R3, 0x1 ;  /* 0x00000003070a7211 */ /* 0x040fe200078608ff */
[C---:B------:R-:W-:Y:S01]  /*8ee0*/  VIADD R5, R7.reuse, UR4 ;  /* 0x0000000407057c36 */ /* 0x040fe20008000000 */
[----:B------:R-:W-:Y:S01]  /*8ef0*/  ULDC UR5, c[0x0][0x22c] ;  /* 0x00008b0000057ab9 */ /* 0x000fe20000000800 */
[----:B------:R-:W-:Y:S01]  /*8f00*/  ULDC UR4, c[0x0][0x22c] ;  /* 0x00008b0000047ab9 */ /* 0x000fe20000000800 */
[----:B------:R-:W-:-:S02]  /*8f10*/  LEA.HI.X.SX32 R11, R7, R4, 0x1, P3 ;  /* 0x00000004070b7211 */ /* 0x000fc400018f0eff */
[----:B------:R-:W-:Y:S01]  /*8f20*/  ISETP.LT.AND P5, PT, R0, UR5, !P0 ;  /* 0x0000000500007c0c */ /* 0x000fe2000c7a1270 */
[----:B------:R-:W-:Y:S01]  /*8f30*/  VIADD R0, R6, 0x62 ;  /* 0x0000006206007836 */ /* 0x000fe20000000000 */
[C---:B------:R-:W-:Y:S01]  /*8f40*/  LEA R12, P3, R5.reuse, R3, 0x1 ;  /* 0x00000003050c7211 */ /* 0x040fe200078608ff */
[----:B------:R-:W-:Y:S01]  /*8f50*/  ULDC UR5, c[0x0][0x22c] ;  /* 0x00008b0000057ab9 */ /* 0x000fe20000000800 */
[----:B------:R-:W-:Y:S02]  /*8f60*/  PRMT R7, R54, 0x7632, R7 ;  /* 0x0000763236077816 */ /* 0x000fe40000000007 */
[C---:B------:R-:W-:Y:S02]  /*8f70*/  LEA.HI.X.SX32 R13, R5.reuse, R4, 0x1, P3 ;  /* 0x00000004050d7211 */ /* 0x040fe400018f0eff */
[----:B------:R-:W-:Y:S01]  /*8f80*/  ISETP.LT.AND P3, PT, R0, UR4, !P0 ;  /* 0x0000000400007c0c */ /* 0x000fe2000c761270 */
[----:B------:R-:W-:Y:S02]  /*8f90*/  ULDC UR4, c[0x0][0x248] ;  /* 0x0000920000047ab9 */ /* 0x000fe40000000800 */
[----:B------:R-:W-:Y:S01]  /*8fa0*/  VIADD R5, R5, UR4 ;  /* 0x0000000405057c36 */ /* 0x000fe20008000000 */
[----:B------:R1:W-:Y:S01]  /*8fb0*/  @P2 STG.E.U16 desc[UR14][R10.64], R7 ;  /* 0x000000070a002986 */ /* 0x0003e2000c10150e */
[----:B------:R-:W-:Y:S01]  /*8fc0*/  VIADD R0, R6, 0x63 ;  /* 0x0000006306007836 */ /* 0x000fe20000000000 */
[----:B------:R-:W-:-:S02]  /*8fd0*/  ULDC UR4, c[0x0][0x22c] ;  /* 0x00008b0000047ab9 */ /* 0x000fc40000000800 */
[----:B------:R-:W-:Y:S01]  /*8fe0*/  @P1 STG.E.U16 desc[UR14][R12.64], R55 ;  /* 0x000000370c001986 */ /* 0x000fe2000c10150e */
[C---:B0-----:R-:W-:Y:S02]  /*8ff0*/  LEA R8, P1, R5.reuse, R3, 0x1 ;  /* 0x0000000305087211 */ /* 0x041fe400078208ff */
[----:B------:R-:W-:Y:S01]  /*9000*/  ISETP.LT.AND P2, PT, R0, UR4, !P0 ;  /* 0x0000000400007c0c */ /* 0x000fe2000c741270 */
[----:B------:R-:W-:Y:S01]  /*9010*/  ULDC UR4, c[0x0][0x248] ;  /* 0x0000920000047ab9 */ /* 0x000fe20000000800 */
[C---:B------:R-:W-:Y:S01]  /*9020*/  LEA.HI.X.SX32 R9, R5.reuse, R4, 0x1, P1 ;  /* 0x0000000405097211 */ /* 0x040fe200008f0eff */
[----:B------:R-:W-:Y:S01]  /*9030*/  VIADD R5, R5, UR4 ;  /* 0x0000000405057c36 */ /* 0x000fe20008000000 */
[----:B------:R-:W-:Y:S01]  /*9040*/  ULDC UR4, c[0x0][0x248] ;  /* 0x0000920000047ab9 */ /* 0x000fe20000000800 */
[----:B-1----:R-:W-:Y:S02]  /*9050*/  PRMT R11, R55, 0x7632, R11 ;  /* 0x00007632370b7816 */ /* 0x002fe4000000000b */
        /* <DEDUP_REMOVED lines=10> */
[CC--:B------:R-:W-:Y:S01]  /*9100*/  LEA R12, P4, R7.reuse, R3.reuse, 0x1 ;  /* 0x00000003070c7211 */ /* 0x0c0fe200078808ff */
        /* <DEDUP_REMOVED lines=22> */
[----:B------:R-:W-:Y:S01]  /*9270*/  LEA R12, P3, R7, R3, 0x1 ;  /* 0x00000003070c7211 */ /* 0x000fe200078608ff */
        /* <DEDUP_REMOVED lines=22> */
[----:B------:R-:W-:Y:S02]  /*93e0*/  ISETP.LT.AND P1, PT, R0, UR5, !P0 ;  /* 0x0000000500007c0c */ /* 0x000fe4000c721270 */
[-C--:B0-----:R-:W-:Y:S01]  /*93f0*/  LEA.HI.X.SX32 R11, R7, R4.reuse, 0x1, P4 ;  /* 0x00000004070b7211 */ /* 0x081fe200020f0eff */
[C---:B------:R-:W-:Y:S01]  /*9400*/  VIADD R7, R5.reuse, UR4 ;  /* 0x0000000405077c36 */ /* 0x040fe20008000000 */
[-C--:B------:R-:W-:Y:S01]  /*9410*/  LEA R12, P4, R5, R3.reuse, 0x1 ;  /* 0x00000003050c7211 */ /* 0x080fe200078808ff */
[----:B------:R-:W-:Y:S01]  /*9420*/  VIADD R0, R6, 0x6b ;  /* 0x0000006b06007836 */ /* 0x000fe20000000000 */
[----:B------:R-:W-:Y:S01]  /*9430*/  PRMT R9, R59, 0x7632, R9 ;  /* 0x000076323b097816 */ /* 0x000fe20000000009 */
[----:B------:R-:W-:Y:S01]  /*9440*/  @P6 STG.E.U16 desc[UR14][R10.64], R59 ;  /* 0x0000003b0a006986 */ /* 0x000fe2000c10150e */
[-C--:B------:R-:W-:Y:S01]  /*9450*/  LEA.HI.X.SX32 R13, R5, R4.reuse, 0x1, P4 ;  /* 0x00000004050d7211 */ /* 0x080fe200020f0eff */
[----:B------:R-:W-:Y:S01]  /*9460*/  ULDC UR5, c[0x0][0x22c] ;  /* 0x00008b0000057ab9 */ /* 0x000fe20000000800 */
[C---:B------:R-:W-:Y:S01]  /*9470*/  LEA R8, P6, R7.reuse, R3, 0x1 ;  /* 0x0000000307087211 */ /* 0x040fe200078c08ff */
[----:B------:R-:W-:Y:S01]  /*9480*/  ULDC UR4, c[0x0][0x248] ;  /* 0x0000920000047ab9 */ /* 0x000fe20000000800 */
[----:B------:R-:W-:Y:S01]  /*9490*/  ISETP.LT.AND P4, PT, R0, UR5, !P0 ;  /* 0x0000000500007c0c */ /* 0x000fe2000c781270 */
[----:B------:R0:W-:Y:S01]  /*94a0*/  @P5 STG.E.U16 desc[UR14][R12.64], R9 ;  /* 0x000000090c005986 */ /* 0x0001e2000c10150e */
[----:B------:R-:W-:Y:S01]  /*94b0*/  VIADD R0, R6, 0x6c ;  /* 0x0000006c06007836 */ /* 0x000fe20000000000 */
[----:B------:R-:W-:Y:S01]  /*94c0*/  ULDC UR5, c[0x0][0x22c] ;  /* 0x00008b0000057ab9 */ /* 0x000fe20000000800 */
[C---:B0-----:R-:W-:Y:S01]  /*94d0*/  LEA.HI.X.SX32 R9, R7.reuse, R4, 0x1, P6 ;  /* 0x0000000407097211 */ /* 0x041fe200030f0eff */
[----:B------:R-:W-:-:S02]  /*94e0*/  VIADD R7, R7, UR4 ;  /* 0x0000000407077c36 */ /* 0x000fc40008000000 */
[----:B------:R-:W-:Y:S01]  /*94f0*/  ISETP.LT.AND P6, PT, R0, UR5, !P0 ;  /* 0x0000000500007c0c */ /* 0x000fe2000c7c1270 */
[----:B------:R-:W-:Y:S01]  /*9500*/  VIADD R0, R6, 0x6d ;  /* 0x0000006d06007836 */ /* 0x000fe20000000000 */
[----:B------:R-:W-:Y:S01]  /*9510*/  ULDC UR4, c[0x0][0x248] ;  /* 0x0000920000047ab9 */ /* 0x000fe20000000800 */
[----:B------:R0:W-:Y:S01]  /*9520*/  @P3 STG.E.U16 desc[UR14][R8.64], R64 ;  /* 0x0000004008003986 */ /* 0x0001e2000c10150e */
[C---:B------:R-:W-:Y:S01]  /*9530*/  LEA R10, P3, R7.reuse, R3, 0x1 ;  /* 0x00000003070a7211 */ /* 0x040fe200078608ff */
[----:B------:R-:W-:Y:S01]  /*9540*/  ULDC UR5, c[0x0][0x22c] ;  /* 0x00008b0000057ab9 */ /* 0x000fe20000000800 */
[C---:B------:R-:W-:Y:S01]  /*9550*/  VIADD R5, R7.reuse, UR4 ;  /* 0x0000000407057c36 */ /* 0x040fe20008000000 */
[----:B------:R-:W-:Y:S01]  /*9560*/  ULDC UR4, c[0x0][0x22c] ;  /* 0x00008b0000047ab9 */ /* 0x000fe20000000800 */
[----:B------:R-:W-:Y:S02]  /*9570*/  LEA.HI.X.SX32 R11, R7, R4, 0x1, P3 ;  /* 0x00000004070b7211 */ /* 0x000fe400018f0eff */
[----:B------:R-:W-:-:S02]  /*9580*/  PRMT R7, R64, 0x7632, R7 ;  /* 0x0000763240077816 */ /* 0x000fc40000000007 */
[----:B------:R-:W-:Y:S01]  /*9590*/  ISETP.LT.AND P3, PT, R0, UR5, !P0 ;  /* 0x0000000500007c0c */ /* 0x000fe2000c761270 */
[----:B------:R-:W-:Y:S01]  /*95a0*/  VIADD R0, R6, 0x6e ;  /* 0x0000006e06007836 */ /* 0x000fe20000000000 */
[C---:B------:R-:W-:Y:S01]  /*95b0*/  LEA R12, P5, R5.reuse, R3, 0x1 ;  /* 0x00000003050c7211 */ /* 0x040fe200078a08ff */
[----:B------:R1:W-:Y:S01]  /*95c0*/  @P2 STG.E.U16 desc[UR14][R10.64], R7 ;  /* 0x000000070a002986 */ /* 0x0003e2000c10150e */
[----:B------:R-:W-:Y:S02]  /*95d0*/  ULDC UR5, c[0x0][0x22c] ;  /* 0x00008b0000057ab9 */ /* 0x000fe40000000800 */
[----:B------:R-:W-:Y:S01]  /*95e0*/  ISETP.LT.AND P2, PT, R0, UR4, !P0 ;  /* 0x0000000400007c0c */ /* 0x000fe2000c741270 */
[----:B------:R-:W-:Y:S01]  /*95f0*/  ULDC UR4, c[0x0][0x248] ;  /* 0x0000920000047ab9 */ /* 0x000fe20000000800 */
[C---:B------:R-:W-:Y:S01]  /*9600*/  LEA.HI.X.SX32 R13, R5.reuse, R4, 0x1, P5 ;  /* 0x00000004050d7211 */ /* 0x040fe200028f0eff */
[----:B------:R-:W-:Y:S01]  /*9610*/  VIADD R5, R5, UR4 ;  /* 0x0000000405057c36 */ /* 0x000fe20008000000 */
[----:B------:R-:W-:Y:S01]  /*9620*/  ULDC UR4, c[0x0][0x22c] ;  /* 0x00008b0000047ab9 */ /* 0x000fe20000000800 */
[----:B------:R-:W-:-:S02]  /*9630*/  VIADD R0, R6, 0x6f ;  /* 0x0000006f06007836 */ /* 0x000fc40000000000 */
[----:B------:R-:W-:Y:S01]  /*9640*/  @P1 STG.E.U16 desc[UR14][R12.64], R65 ;  /* 0x000000410c001986 */ /* 0x000fe2000c10150e */
[----:B0-----:R-:W-:Y:S02]  /*9650*/  LEA R8, P5, R5, R3, 0x1 ;  /* 0x0000000305087211 */ /* 0x001fe400078a08ff */
[----:B------:R-:W-:Y:S01]  /*9660*/  ISETP.LT.AND P1, PT, R0, UR4, !P0 ;  /* 0x0000000400007c0c */ /* 0x000fe2000c721270 */
[----:B------:R-:W-:Y:S01]  /*9670*/  ULDC UR4, c[0x0][0x248] ;  /* 0x0000920000047ab9 */ /* 0x000fe20000000800 */
[----:B-1----:R-:W-:Y:S02]  /*9680*/  PRMT R11, R65, 0x7632, R11 ;  /* 0x00007632410b7816 */ /* 0x002fe4000000000b */
[C---:B------:R-:W-:Y:S01]  /*9690*/  LEA.HI.X.SX32 R9, R5.reuse, R4, 0x1, P5 ;  /* 0x0000000405097211 */ /* 0x040fe200028f0eff */
[----:B------:R-:W-:Y:S01]  /*96a0*/  VIADD R5, R5, UR4 ;  /* 0x0000000405057c36 */ /* 0x000fe20008000000 */
[----:B------:R-:W-:-:S03]  /*96b0*/  ULDC UR4, c[0x0][0x248] ;  /* 0x0000920000047ab9 */ /* 0x000fc60000000800 */
[----:B------:R0:W-:Y:S01]  /*96c0*/  @P4 STG.E.U16 desc[UR14][R8.64], R11 ;  /* 0x0000000b08004986 */ /* 0x0001e2000c10150e */
[CC--:B------:R-:W-:Y:S01]  /*96d0*/  LEA R10, P4, R5.reuse, R3.reuse, 0x1 ;  /* 0x00000003050a7211 */ /* 0x0c0fe200078808ff */
[C---:B------:R-:W-:Y:S01]  /*96e0*/  VIADD R7, R5.reuse, UR4 ;  /* 0x0000000405077c36 */ /* 0x040fe20008000000 */
[----:B------:R-:W-:Y:S01]  /*96f0*/  ULDC UR4, c[0x0][0x248] ;  /* 0x0000920000047ab9 */ /* 0x000fe20000000800 */
[----:B------:R-:W-:Y:S01]  /*9700*/  VIADD R0, R6, 0x70 ;  /* 0x0000007006007836 */ /* 0x000fe20000000000 */
[-C--:B0-----:R-:W-:Y:S01]  /*9710*/  LEA.HI.X.SX32 R11, R5, R4.reuse, 0x1, P4 ;  /* 0x00000004050b7211 */ /* 0x081fe200020f0eff */
[C---:B------:R-:W-:Y:S01]  /*9720*/  VIADD R5, R7.reuse, UR4 ;  /* 0x0000000407057c36 */ /* 0x040fe20008000000 */
[C---:B------:R-:W-:Y:S01]  /*9730*/  LEA R12, P4, R7.reuse, R3, 0x1 ;  /* 0x00000003070c7211 */ /* 0x040fe200078808ff */
[----:B------:R-:W-:Y:S01]  /*9740*/  ULDC UR4, c[0x0][0x248] ;  /* 0x0000920000047ab9 */ /* 0x000fe20000000800 */
[----:B------:R-:W-:Y:S01]  /*9750*/  ISETP.LT.AND P5, PT, R0, UR5, !P0 ;  /* 0x0000000500007c0c */ /* 0x000fe2000c7a1270 */
[----:B------:R-:W-:Y:S01]  /*9760*/  VIADD R0, R6, 0x71 ;  /* 0x0000007106007836 */ /* 0x000fe20000000000 */
[----:B------:R-:W-:Y:S01]  /*9770*/  PRMT R9, R66, 0x7632, R9 ;  /* 0x0000763242097816 */ /* 0x000fe20000000009 */
[----:B------:R-:W-:Y:S01]  /*9780*/  ULDC UR5, c[0x0][0x22c] ;  /* 0x00008b0000057ab9 */ /* 0x000fe20000000800 */
[----:B------:R-:W-:-:S02]  /*9790*/  LEA.HI.X.SX32 R13, R7, R4, 0x1, P4 ;  /* 0x00000004070d7211 */ /* 0x000fc400020f0eff */
[C---:B------:R-:W-:Y:S01]  /*97a0*/  LEA R8, P4, R5.reuse, R3, 0x1 ;  /* 0x0000000305087211 */ /* 0x040fe200078808ff */
        /* <DEDUP_REMOVED lines=8> */
[C---:B0-----:R-:W-:Y:S01]  /*9830*/  LEA.HI.X.SX32 R9, R5.reuse, R4, 0x1, P4 ;  /* 0x0000000405097211 */ /* 0x041fe200020f0eff */
[----:B------:R-:W-:Y:S01]  /*9840*/  VIADD R5, R5, UR4 ;  /* 0x0000000405057c36 */ /* 0x000fe20008000000 */
[----:B------:R-:W-:-:S04]  /*9850*/  ULDC UR4, c[0x0][0x248] ;  /* 0x0000920000047ab9 */ /* 0x000fc80000000800 */
[C---:B------:R-:W-:Y:S01]  /*9860*/  LEA R10, P4, R5.reuse, R3, 0x1 ;  /* 0x00000003050a7211 */ /* 0x040fe200078808ff */
[----:B------:R0:W-:Y:S01]  /*9870*/  @P2 STG.E.U16 desc[UR14][R8.64], R67 ;  /* 0x0000004308002986 */ /* 0x0001e2000c10150e */
[C---:B------:R-:W-:Y:S01]  /*9880*/  VIADD R7, R5.reuse, UR4 ;  /* 0x0000000405077c36 */ /* 0x040fe20008000000 */
[----:B------:R-:W-:Y:S02]  /*9890*/  ISETP.LT.AND P2, PT, R0, UR5, !P0 ;  /* 0x0000000500007c0c */ /* 0x000fe4000c741270 */
[----:B------:R-:W-:Y:S01]  /*98a0*/  LEA.HI.X.SX32 R11, R5, R4, 0x1, P4 ;  /* 0x00000004050b7211 */ /* 0x000fe200020f0eff */
[----:B------:R-:W-:Y:S01]  /*98b0*/  VIADD R0, R6, 0x74 ;  /* 0x0000007406007836 */ /* 0x000fe20000000000 */
[----:B------:R-:W-:Y:S01]  /*98c0*/  PRMT R5, R67, 0x7632, R5 ;  /* 0x0000763243057816 */ /* 0x000fe20000000005 */
[----:B------:R-:W-:Y:S01]  /*98d0*/  ULDC UR4, c[0x0][0x22c] ;  /* 0x00008b0000047ab9 */ /* 0x000fe20000000800 */
[----:B------:R-:W-:-:S03]  /*98e0*/  ULDC UR5, c[0x0][0x22c] ;  /* 0x00008b0000057ab9 */ /* 0x000fc60000000800 */
[----:B------:R1:W-:Y:S01]  /*98f0*/  @P1 STG.E.U16 desc[UR14][R10.64], R5 ;  /* 0x000000050a001986 */ /* 0x0003e2000c10150e */
[CC--:B0-----:R-:W-:Y:S02]  /*9900*/  LEA R8, P4, R7.reuse, R3.reuse, 0x1 ;  /* 0x0000000307087211 */ /* 0x0c1fe400078808ff */
[----:B------:R-:W-:Y:S01]  /*9910*/  ISETP.LT.AND P1, PT, R0, UR4, !P0 ;  /* 0x0000000400007c0c */ /* 0x000fe2000c721270 */
[----:B------:R-:W-:Y:S01]  /*9920*/  ULDC UR4, c[0x0][0x248] ;  /* 0x0000920000047ab9 */ /* 0x000fe20000000800 */
[C---:B------:R-:W-:Y:S01]  /*9930*/  LEA.HI.X.SX32 R9, R7.reuse, R4, 0x1, P4 ;  /* 0x0000000407097211 */ /* 0x040fe200020f0eff */
[----:B------:R-:W-:Y:S01]  /*9940*/  VIADD R7, R7, UR4 ;  /* 0x0000000407077c36 */ /* 0x000fe20008000000 */
[----:B------:R-:W-:Y:S01]  /*9950*/  ULDC UR4, c[0x0][0x248] ;  /* 0x0000920000047ab9 */ /* 0x000fe20000000800 */
[----:B------:R-:W-:Y:S02]  /*9960*/  VIADD R0, R6, 0x75 ;  /* 0x0000007506007836 */ /* 0x000fe40000000000 */
[----:B------:R0:W-:Y:S01]  /*9970*/  @P5 STG.E.U16 desc[UR14][R8.64], R60 ;  /* 0x0000003c08005986 */ /* 0x0001e2000c10150e */
[C---:B------:R-:W-:Y:S01]  /*9980*/  LEA R12, P5, R7.reuse, R3, 0x1 ;  /* 0x00000003070c7211 */ /* 0x040fe200078a08ff */
[----:B-1----:R-:W-:Y:S01]  /*9990*/  VIADD R5, R7, UR4 ;  /* 0x0000000407057c36 */ /* 0x002fe20008000000 */
[----:B------:R-:W-:-:S02]  /*99a0*/  ULDC UR4, c[0x0][0x248] ;  /* 0x0000920000047ab9 */ /* 0x000fc40000000800 */
[-C--:B------:R-:W-:Y:S01]  /*99b0*/  LEA.HI.X.SX32 R13, R7, R4.reuse, 0x1, P5 ;  /* 0x00000004070d7211 */ /* 0x080fe200028f0eff */
[C---:B------:R-:W-:Y:S01]  /*99c0*/  VIADD R7, R5.reuse, UR4 ;  /* 0x0000000405077c36 */ /* 0x040fe20008000000 */
[CC--:B------:R-:W-:Y:S01]  /*99d0*/  LEA R10, P5, R5.reuse, R3.reuse, 0x1 ;  /* 0x00000003050a7211 */ /* 0x0c0fe200078a08ff */
[----:B------:R-:W-:Y:S01]  /*99e0*/  ULDC UR4, c[0x0][0x248] ;  /* 0x0000920000047ab9 */ /* 0x000fe20000000800 */
[----:B------:R-:W-:Y:S01]  /*99f0*/  ISETP.LT.AND P4, PT, R0, UR5, !P0 ;  /* 0x0000000500007c0c */ /* 0x000fe2000c781270 */
[----:B------:R-:W-:Y:S01]  /*9a00*/  VIADD R0, R6, 0x76 ;  /* 0x0000007606007836 */ /* 0x000fe20000000000 */
[----:B0-----:R-:W-:Y:S01]  /*9a10*/  PRMT R9, R60, 0x7632, R9 ;  /* 0x000076323c097816 */ /* 0x001fe20000000009 */
[----:B------:R-:W-:Y:S01]  /*9a20*/  ULDC UR5, c[0x0][0x22c] ;  /* 0x00008b0000057ab9 */ /* 0x000fe20000000800 */
[-C--:B------:R-:W-:Y:S02]  /*9a30*/  LEA.HI.X.SX32 R11, R5, R4.reuse, 0x1, P5 ;  /* 0x00000004050b7211 */ /* 0x080fe400028f0eff */
[C---:B------:R-:W-:Y:S01]  /*9a40*/  LEA R14, P5, R7.reuse, R3, 0x1 ;  /* 0x00000003070e7211 */ /* 0x040fe200078a08ff */
[----:B------:R0:W-:Y:S01]  /*9a50*/  @P6 STG.E.U16 desc[UR14][R12.64], R9 ;  /* 0x000000090c006986 */ /* 0x0001e2000c10150e */
[----:B------:R-:W-:Y:S01]  /*9a60*/  ISETP.LT.AND P6, PT, R0, UR5, !P0 ;  /* 0x0000000500007c0c */ /* 0x000fe2000c7c1270 */
[----:B------:R-:W-:Y:S01]  /*9a70*/  VIADD R0, R6, 0x77 ;  /* 0x0000007706007836 */ /* 0x000fe20000000000 */
[C---:B------:R-:W-:Y:S01]  /*9a80*/  LEA.HI.X.SX32 R15, R7.reuse, R4, 0x1, P5 ;  /* 0x00000004070f7211 */ /* 0x040fe200028f0eff */
[----:B------:R-:W-:Y:S01]  /*9a90*/  VIADD R7, R7, UR4 ;  /* 0x0000000407077c36 */ /* 0x000fe20008000000 */
[----:B------:R-:W-:Y:S01]  /*9aa0*/  ULDC UR5, c[0x0][0x22c] ;  /* 0x00008b0000057ab9 */ /* 0x000fe20000000800 */
[----:B------:R-:W-:Y:S01]  /*9ab0*/  @P3 STG.E.U16 desc[UR14][R10.64], R61 ;  /* 0x0000003d0a003986 */ /* 0x000fe2000c10150e */
[----:B------:R-:W-:Y:S01]  /*9ac0*/  ISETP.LT.AND P3, PT, R0, UR5, !P0 ;  /* 0x0000000500007c0c */ /* 0x000fe2000c761270 */
[----:B------:R-:W-:Y:S01]  /*9ad0*/  VIADD R0, R6, 0x78 ;  /* 0x0000007806007836 */ /* 0x000fe20000000000 */
[----:B------:R-:W-:Y:S01]  /*9ae0*/  ULDC UR4, c[0x0][0x248] ;  /* 0x0000920000047ab9 */ /* 0x000fe20000000800 */
[----:B------:R-:W-:Y:S01]  /*9af0*/  ULDC UR5, c[0x0][0x22c] ;  /* 0x00008b0000057ab9 */ /* 0x000fe20000000800 */
[----:B0-----:R-:W-:-:S02]  /*9b00*/  PRMT R13, R61, 0x7632, R13 ;  /* 0x000076323d0d7816 */ /* 0x001fc4000000000d */
[C---:B------:R-:W-:Y:S01]  /*9b10*/  LEA R12, P5, R7.reuse, R3, 0x1 ;  /* 0x00000003070c7211 */ /* 0x040fe200078a08ff */
[----:B------:R-:W-:Y:S01]  /*9b20*/  VIADD R5, R7, UR4 ;  /* 0x0000000407057c36 */ /* 0x000fe20008000000 */
[----:B------:R-:W0:Y:S01]  /*9b30*/  LDS.128 R8, [R2] ;  /* 0x0000000002087984 */ /* 0x000e220000000c00 */
[----:B------:R-:W-:-:S03]  /*9b40*/  ULDC UR4, c[0x0][0x22c] ;  /* 0x00008b0000047ab9 */ /* 0x000fc60000000800 */
[----:B------:R1:W-:Y:S01]  /*9b50*/  @P2 STG.E.U16 desc[UR14][R14.64], R13 ;  /* 0x0000000d0e002986 */ /* 0x0003e2000c10150e */
[----:B------:R-:W-:Y:S01]  /*9b60*/  ISETP.LT.AND P2, PT, R0, UR5, !P0 ;  /* 0x0000000500007c0c */ /* 0x000fe2000c741270 */
[----:B------:R-:W-:Y:S01]  /*9b70*/  VIADD R0, R6, 0x79 ;  /* 0x0000007906007836 */ /* 0x000fe20000000000 */
[----:B------:R-:W-:Y:S01]  /*9b80*/  ULDC UR5, c[0x0][0x22c] ;  /* 0x00008b0000057ab9 */ /* 0x000fe20000000800 */
[----:B-1----:R-:W-:Y:S02]  /*9b90*/  LEA.HI.X.SX32 R13, R7, R4, 0x1, P5 ;  /* 0x00000004070d7211 */ /* 0x002fe400028f0eff */
[----:B------:R-:W-:-:S03]  /*9ba0*/  LEA R14, P5, R5, R3, 0x1 ;  /* 0x00000003050e7211 */ /* 0x000fc600078a08ff */
[----:B------:R1:W-:Y:S01]  /*9bb0*/  @P1 STG.E.U16 desc[UR14][R12.64], R62 ;  /* 0x0000003e0c001986 */ /* 0x0003e2000c10150e */
[----:B------:R-:W-:Y:S01]  /*9bc0*/  ISETP.LT.AND P1, PT, R0, UR4, !P0 ;  /* 0x0000000400007c0c */ /* 0x000fe2000c721270 */
[----:B------:R-:W-:Y:S01]  /*9bd0*/  ULDC UR4, c[0x0][0x248] ;  /* 0x0000920000047ab9 */ /* 0x000fe20000000800 */
[C---:B------:R-:W-:Y:S01]  /*9be0*/  LEA.HI.X.SX32 R15, R5.reuse, R4, 0x1, P5 ;  /* 0x00000004050f7211 */ /* 0x040fe200028f0eff */
[----:B------:R-:W-:Y:S01]  /*9bf0*/  VIADD R5, R5, UR4 ;  /* 0x0000000405057c36 */ /* 0x000fe20008000000 */
[----:B------:R-:W-:Y:S01]  /*9c00*/  PRMT R7, R62, 0x7632, R7 ;  /* 0x000076323e077816 */ /* 0x000fe20000000007 */
[----:B------:R-:W-:Y:S01]  /*9c10*/  VIADD R0, R6, 0x7a ;  /* 0x0000007a06007836 */ /* 0x000fe20000000000 */
[----:B------:R-:W-:-:S03]  /*9c20*/  ULDC UR4, c[0x0][0x22c] ;  /* 0x00008b0000047ab9 */ /* 0x000fc60000000800 */
[----:B------:R2:W-:Y:S01]  /*9c30*/  @P4 STG.E.U16 desc[UR14][R14.64], R7 ;  /* 0x000000070e004986 */ /* 0x0005e2000c10150e */
[CC--:B------:R-:W-:Y:S02]  /*9c40*/  LEA R16, P4, R5.reuse, R3.reuse, 0x1 ;  /* 0x0000000305107211 */ /* 0x0c0fe400078808ff */
[----:B------:R-:W-:Y:S01]  /*9c50*/  ISETP.LT.AND P5, PT, R0, UR4, !P0 ;  /* 0x0000000400007c0c */ /* 0x000fe2000c7a1270 */
[----:B------:R-:W-:Y:S01]  /*9c60*/  ULDC UR4, c[0x0][0x248] ;  /* 0x0000920000047ab9 */ /* 0x000fe20000000800 */
[CC--:B------:R-:W-:Y:S01]  /*9c70*/  LEA.HI.X.SX32 R17, R5.reuse, R4.reuse, 0x1, P4 ;  /* 0x0000000405117211 */ /* 0x0c0fe200020f0eff */
[----:B------:R-:W-:Y:S01]  /*9c80*/  VIADD R5, R5, UR4 ;  /* 0x0000000405057c36 */ /* 0x000fe20008000000 */
[----:B------:R-:W-:Y:S01]  /*9c90*/  ULDC UR4, c[0x0][0x248] ;  /* 0x0000920000047ab9 */ /* 0x000fe20000000800 */
[----:B------:R-:W-:Y:S02]  /*9ca0*/  VIADD R0, R6, 0x7b ;  /* 0x0000007b06007836 */ /* 0x000fe40000000000 */
[----:B------:R-:W-:Y:S01]  /*9cb0*/  @P6 STG.E.U16 desc[UR14][R16.64], R63 ;  /* 0x0000003f10006986 */ /* 0x000fe2000c10150e */
[CC--:B-1----:R-:W-:Y:S01]  /*9cc0*/  LEA R12, P6, R5.reuse, R3.reuse, 0x1 ;  /* 0x00000003050c7211 */ /* 0x0c2fe200078c08ff */
[----:B------:R-:W-:Y:S01]  /*9cd0*/  VIADD R2, R5, UR4 ;  /* 0x0000000405027c36 */ /* 0x000fe20008000000 */
[----:B------:R-:W-:Y:S01]  /*9ce0*/  ISETP.LT.AND P4, PT, R0, UR5, !P0 ;  /* 0x0000000500007c0c */ /* 0x000fe2000c781270 */
[----:B------:R-:W-:Y:S01]  /*9cf0*/  VIADD R0, R6, 0x7c ;  /* 0x0000007c06007836 */ /* 0x000fe20000000000 */
[----:B--2---:R-:W-:Y:S01]  /*9d00*/  PRMT R15, R63, 0x7632, R15 ;  /* 0x000076323f0f7816 */ /* 0x004fe2000000000f */
[----:B------:R-:W-:Y:S01]  /*9d10*/  ULDC UR5, c[0x0][0x248] ;  /* 0x0000920000057ab9 */ /* 0x000fe20000000800 */
[-C--:B------:R-:W-:Y:S01]  /*9d20*/  LEA.HI.X.SX32 R13, R5, R4.reuse, 0x1, P6 ;  /* 0x00000004050d7211 */ /* 0x080fe200030f0eff */
[----:B------:R-:W-:Y:S01]  /*9d30*/  ULDC UR4, c[0x0][0x22c] ;  /* 0x00008b0000047ab9 */ /* 0x000fe20000000800 */
[C---:B------:R-:W-:Y:S01]  /*9d40*/  LEA R14, P6, R2.reuse, R3, 0x1 ;  /* 0x00000003020e7211 */ /* 0x040fe200078c08ff */
[----:B------:R-:W-:Y:S01]  /*9d50*/  VIADD R5, R2, UR5 ;  /* 0x0000000502057c36 */ /* 0x000fe20008000000 */
[----:B------:R-:W-:Y:S01]  /*9d60*/  ULDC UR5, c[0x0][0x248] ;  /* 0x0000920000057ab9 */ /* 0x000fe20000000800 */
[----:B------:R1:W-:Y:S01]  /*9d70*/  @P3 STG.E.U16 desc[UR14][R12.64], R15 ;  /* 0x0000000f0c003986 */ /* 0x0003e2000c10150e */
[----:B------:R-:W-:Y:S01]  /*9d80*/  ISETP.LT.AND P3, PT, R0, UR4, !P0 ;  /* 0x0000000400007c0c */ /* 0x000fe2000c761270 */
[----:B------:R-:W-:Y:S01]  /*9d90*/  VIADD R0, R6, 0x7d ;  /* 0x0000007d06007836 */ /* 0x000fe20000000000 */
[----:B------:R-:W-:Y:S01]  /*9da0*/  ULDC UR4, c[0x0][0x22c] ;  /* 0x00008b0000047ab9 */ /* 0x000fe20000000800 */
[----:B-1----:R-:W-:-:S02]  /*9db0*/  LEA.HI.X.SX32 R15, R2, R4, 0x1, P6 ;  /* 0x00000004020f7211 */ /* 0x002fc400030f0eff */
[----:B------:R-:W-:-:S03]  /*9dc0*/  LEA R16, P6, R5, R3, 0x1 ;  /* 0x0000000305107211 */ /* 0x000fc600078c08ff */
[----:B0-----:R-:W-:Y:S01]  /*9dd0*/  @P2 STG.E.U16 desc[UR14][R14.64], R8 ;  /* 0x000000080e002986 */ /* 0x001fe2000c10150e */
[----:B------:R-:W-:Y:S01]  /*9de0*/  ISETP.LT.AND P2, PT, R0, UR4, !P0 ;  /* 0x0000000400007c0c */ /* 0x000fe2000c741270 */
[----:B------:R-:W-:Y:S01]  /*9df0*/  ULDC UR4, c[0x0][0x248] ;  /* 0x0000920000047ab9 */ /* 0x000fe20000000800 */
[CC--:B------:R-:W-:Y:S01]  /*9e00*/  LEA.HI.X.SX32 R17, R5.reuse, R4.reuse, 0x1, P6 ;  /* 0x0000000405117211 */ /* 0x0c0fe200030f0eff */
[----:B------:R-:W-:Y:S01]  /*9e10*/  VIADD R5, R5, UR4 ;  /* 0x0000000405057c36 */ /* 0x000fe20008000000 */
[----:B------:R-:W-:Y:S01]  /*9e20*/  PRMT R13, R8, 0x7632, R13 ;  /* 0x00007632080d7816 */ /* 0x000fe2000000000d */
[----:B------:R-:W-:Y:S02]  /*9e30*/  ULDC UR4, c[0x0][0x248] ;  /* 0x0000920000047ab9 */ /* 0x000fe40000000800 */
[C---:B------:R-:W-:Y:S01]  /*9e40*/  VIADD R2, R5.reuse, UR4 ;  /* 0x0000000405027c36 */ /* 0x040fe20008000000 */
[----:B------:R-:W-:Y:S01]  /*9e50*/  ULDC UR4, c[0x0][0x248] ;  /* 0x0000920000047ab9 */ /* 0x000fe20000000800 */
[----:B------:R0:W-:Y:S01]  /*9e60*/  @P1 STG.E.U16 desc[UR14][R16.64], R13 ;  /* 0x0000000d10001986 */ /* 0x0001e2000c10150e */
[CC--:B------:R-:W-:Y:S01]  /*9e70*/  LEA R12, P1, R5.reuse, R3.reuse, 0x1 ;  /* 0x00000003050c7211 */ /* 0x0c0fe200078208ff */
[----:B------:R-:W-:Y:S01]  /*9e80*/  VIADD R7, R2, UR5 ;  /* 0x0000000502077c36 */ /* 0x000fe20008000000 */
[----:B------:R-:W-:Y:S01]  /*9e90*/  ULDC UR5, c[0x0][0x248] ;  /* 0x0000920000057ab9 */ /* 0x000fe20000000800 */
[----:B------:R-:W-:Y:S01]  /*9ea0*/  VIADD R20, R6, 0x7e ;  /* 0x0000007e06147836 */ /* 0x000fe20000000000 */
[----:B0-----:R-:W-:Y:S01]  /*9eb0*/  LEA.HI.X.SX32 R13, R5, R4, 0x1, P1 ;  /* 0x00000004050d7211 */ /* 0x001fe200008f0eff */
[C---:B------:R-:W-:Y:S01]  /*9ec0*/  VIADD R5, R7.reuse, UR6 ;  /* 0x0000000607057c36 */ /* 0x040fe20008000000 */
[----:B------:R-:W-:-:S02]  /*9ed0*/  LEA R16, P6, R7, R3, 0x1 ;  /* 0x0000000307107211 */ /* 0x000fc400078c08ff */
[-C--:B------:R-:W-:Y:S01]  /*9ee0*/  LEA R14, P1, R2, R3.reuse, 0x1 ;  /* 0x00000003020e7211 */ /* 0x080fe200078208ff */
[----:B------:R-:W-:Y:S01]  /*9ef0*/  VIADD R8, R5, UR4 ;  /* 0x0000000405087c36 */ /* 0x000fe20008000000 */
[-C--:B------:R-:W-:Y:S01]  /*9f00*/  LEA.HI.X.SX32 R17, R7, R4.reuse, 0x1, P6 ;  /* 0x0000000407117211 */ /* 0x080fe200030f0eff */
[----:B------:R-:W-:Y:S01]  /*9f10*/  VIADD R0, R6, 0x7f ;  /* 0x0000007f06007836 */ /* 0x000fe20000000000 */
[CC--:B------:R-:W-:Y:S01]  /*9f20*/  LEA R6, P6, R5.reuse, R3.reuse, 0x1 ;  /* 0x0000000305067211 */ /* 0x0c0fe200078c08ff */
[----:B------:R-:W-:Y:S01]  /*9f30*/  VIADD R19, R8, UR5 ;  /* 0x0000000508137c36 */ /* 0x000fe20008000000 */
[-C--:B------:R-:W-:Y:S01]  /*9f40*/  LEA.HI.X.SX32 R15, R2, R4.reuse, 0x1, P1 ;  /* 0x00000004020f7211 */ /* 0x080fe200008f0eff */
[----:B------:R-:W-:Y:S01]  /*9f50*/  ULDC UR4, c[0x0][0x22c] ;  /* 0x00008b0000047ab9 */ /* 0x000fe20000000800 */
[----:B------:R-:W-:Y:S02]  /*9f60*/  LEA R2, P1, R8, R3, 0x1 ;  /* 0x0000000308027211 */ /* 0x000fe400078208ff */
[----:B------:R-:W-:-:S02]  /*9f70*/  LEA.HI.X.SX32 R7, R5, R4, 0x1, P6 ;  /* 0x0000000405077211 */ /* 0x000fc400030f0eff */
[----:B------:R-:W-:Y:S02]  /*9f80*/  LEA R18, P6, R19, R3, 0x1 ;  /* 0x0000000313127211 */ /* 0x000fe400078c08ff */
[-C--:B------:R-:W-:Y:S02]  /*9f90*/  LEA.HI.X.SX32 R3, R8, R4.reuse, 0x1, P1 ;  /* 0x0000000408037211 */ /* 0x080fe400008f0eff */
[----:B------:R-:W-:Y:S02]  /*9fa0*/  ISETP.LT.AND P1, PT, R20, UR7, !P0 ;  /* 0x0000000714007c0c */ /* 0x000fe4000c721270 */
[----:B------:R-:W-:Y:S02]  /*9fb0*/  ISETP.LT.AND P0, PT, R0, UR4, !P0 ;  /* 0x0000000400007c0c */ /* 0x000fe4000c701270 */
[----:B------:R-:W-:Y:S02]  /*9fc0*/  PRMT R0, R9, 0x7632, R0 ;  /* 0x0000763209007816 */ /* 0x000fe40000000000 */
[----:B------:R-:W-:-:S02]  /*9fd0*/  LEA.HI.X.SX32 R19, R19, R4, 0x1, P6 ;  /* 0x0000000413137211 */ /* 0x000fc400030f0eff */
[----:B------:R-:W-:Y:S01]  /*9fe0*/  PRMT R4, R10, 0x7632, R4 ;  /* 0x000076320a047816 */ /* 0x000fe20000000004 */
[----:B------:R0:W-:Y:S04]  /*9ff0*/  @P5 STG.E.U16 desc[UR14][R12.64], R9 ;  /* 0x000000090c005986 */ /* 0x0001e8000c10150e */
[----:B------:R0:W-:Y:S04]  /*a000*/  @P4 STG.E.U16 desc[UR14][R14.64], R0 ;  /* 0x000000000e004986 */ /* 0x0001e8000c10150e */
[----:B------:R0:W-:Y:S04]  /*a010*/  @P3 STG.E.U16 desc[UR14][R16.64], R10 ;  /* 0x0000000a10003986 */ /* 0x0001e8000c10150e */
[----:B------:R0:W-:Y:S04]  /*a020*/  @P2 STG.E.U16 desc[UR14][R6.64], R4 ;  /* 0x0000000406002986 */ /* 0x0001e8000c10150e */
[----:B------:R0:W-:Y:S01]  /*a030*/  @P1 STG.E.U16 desc[UR14][R2.64], R11 ;  /* 0x0000000b02001986 */ /* 0x0001e2000c10150e */
[----:B------:R-:W-:Y:S05]  /*a040*/  @!P0 EXIT ;  /* 0x000000000000894d */ /* 0x000fea0003800000 */
[----:B0-----:R-:W-:-:S05]  /*a050*/  PRMT R9, R11, 0x7632, R9 ;  /* 0x000076320b097816 */ /* 0x001fca0000000009 */
[----:B------:R-:W-:Y:S01]  /*a060*/  STG.E.U16 desc[UR14][R18.64], R9 ;  /* 0x0000000912007986 */ /* 0x000fe2000c10150e */
[----:B------:R-:W-:Y:S05]  /*a070*/  EXIT ;  /* 0x000000000000794d */ /* 0x000fea0003800000 */
.L_x_2:
[----:B------:R-:W-:-:S00]  /*a080*/  BRA `(.L_x_2) ;  /* 0xfffffffc00fc7947 */ /* 0x000fc0000383ffff */
[----:B------:R-:W-:-:S00]  /*a090*/  NOP ;  /* 0x0000000000007918 */ /* 0x000fc00000000000 */
        /* <DEDUP_REMOVED lines=14> */
.L_x_3:


//--------------------- .nv.shared.matmul_kernel  --------------------------
	.section	.nv.shared.matmul_kernel,"aw",@nobits
	.sectionflags	@""
	.align	16
	.zero		1024


//--------------------- .nv.shared.reserved.0     --------------------------
	.section	.nv.shared.reserved.0,"aw",@nobits
	.weak		__nv_reservedSMEM_offset_0_alias
	.size		__nv_reservedSMEM_offset_0_alias, 0, 0
	.other		__nv_reservedSMEM_offset_0_alias,@"STO_CUDA_RESERVED_SHARED STV_DEFAULT"
__nv_reservedSMEM_offset_0_alias:
	.zero		0


//--------------------- .nv.constant0.matmul_kernel --------------------------
	.section	.nv.constant0.matmul_kernel,"a",@progbits
	.sectionflags	@""
	.align	4
.nv.constant0.matmul_kernel:
	.zero		608


//--------------------- SYMBOLS --------------------------

	.type		.nv.reservedSmem.offset0,@object
	.size		.nv.reservedSmem.offset0,0x4
